//
// Generated by NVIDIA NVVM Compiler
//
// Compiler Build ID: CL-36424714
// Cuda compilation tools, release 13.0, V13.0.88
// Based on NVVM 20.0.0
//

.version 9.0
.target sm_100
.address_size 64

	// .globl	_Z2sdPiS_i
.extern .func  (.param .b64 func_retval0) malloc
(
	.param .b64 malloc_param_0
)
;
.extern .func free
(
	.param .b64 free_param_0
)
;

.visible .entry _Z2sdPiS_i(
	.param .u64 .ptr .align 1 _Z2sdPiS_i_param_0,
	.param .u64 .ptr .align 1 _Z2sdPiS_i_param_1,
	.param .u32 _Z2sdPiS_i_param_2
)
{
	.reg .pred 	%p<50>;
	.reg .b16 	%rs<8>;
	.reg .b32 	%r<147>;
	.reg .b64 	%rd<131>;

	ld.param.u64 	%rd38, [_Z2sdPiS_i_param_0];
	ld.param.u64 	%rd39, [_Z2sdPiS_i_param_1];
	ld.param.u32 	%r57, [_Z2sdPiS_i_param_2];
	cvta.to.global.u64 	%rd1, %rd39;
	mov.u32 	%r58, %ntid.x;
	mov.u32 	%r59, %ctaid.x;
	mov.u32 	%r60, %tid.x;
	mad.lo.s32 	%r1, %r58, %r59, %r60;
	setp.ge.s32 	%p1, %r1, %r57;
	setp.lt.s32 	%p2, %r57, 1;
	or.pred  	%p3, %p1, %p2;
	@%p3 bra 	$L__BB0_67;
	cvt.u64.u32 	%rd2, %r57;
	and.b32  	%r2, %r57, 7;
	add.s32 	%r3, %r2, -1;
	and.b32  	%r4, %r57, 3;
	and.b32  	%r5, %r57, 15;
	and.b32  	%r6, %r57, 2147483640;
	and.b32  	%r7, %r57, 1;
	and.b32  	%r8, %r57, 2147483632;
	and.b32  	%r9, %r57, 2147483644;
	neg.s32 	%r10, %r6;
	cvta.to.global.u64 	%rd3, %rd38;
	mov.b32 	%r124, 0;
	shl.b64 	%rd40, %rd2, 2;
$L__BB0_2:
	setp.lt.u32 	%p4, %r57, 8;
	{ // callseq 0, 0
	.param .b64 param0;
	st.param.b64 	[param0], %rd40;
	.param .b64 retval0;
	call.uni (retval0), 
	malloc, 
	(
	param0
	);
	ld.param.b64 	%rd41, [retval0];
	} // callseq 0
	{ // callseq 1, 0
	.param .b64 param0;
	st.param.b64 	[param0], %rd40;
	.param .b64 retval0;
	call.uni (retval0), 
	malloc, 
	(
	param0
	);
	ld.param.b64 	%rd42, [retval0];
	} // callseq 1
	{ // callseq 2, 0
	.param .b64 param0;
	st.param.b64 	[param0], %rd2;
	.param .b64 retval0;
	call.uni (retval0), 
	malloc, 
	(
	param0
	);
	ld.param.b64 	%rd43, [retval0];
	} // callseq 2
	mov.b32 	%r127, 0;
	@%p4 bra 	$L__BB0_5;
	add.s64 	%rd123, %rd43, 3;
	add.s64 	%rd122, %rd42, 16;
	add.s64 	%rd121, %rd41, 16;
	mov.u32 	%r125, %r10;
$L__BB0_4:
	.pragma "nounroll";
	mov.b16 	%rs1, 0;
	st.u8 	[%rd123+-3], %rs1;
	mov.b32 	%r63, 2147483647;
	st.u32 	[%rd122+-16], %r63;
	mov.b32 	%r64, -1;
	st.u32 	[%rd121+-16], %r64;
	st.u8 	[%rd123+-2], %rs1;
	st.u32 	[%rd122+-12], %r63;
	st.u32 	[%rd121+-12], %r64;
	st.u8 	[%rd123+-1], %rs1;
	st.u32 	[%rd122+-8], %r63;
	st.u32 	[%rd121+-8], %r64;
	st.u8 	[%rd123], %rs1;
	st.u32 	[%rd122+-4], %r63;
	st.u32 	[%rd121+-4], %r64;
	st.u8 	[%rd123+1], %rs1;
	st.u32 	[%rd122], %r63;
	st.u32 	[%rd121], %r64;
	st.u8 	[%rd123+2], %rs1;
	st.u32 	[%rd122+4], %r63;
	st.u32 	[%rd121+4], %r64;
	st.u8 	[%rd123+3], %rs1;
	st.u32 	[%rd122+8], %r63;
	st.u32 	[%rd121+8], %r64;
	st.u8 	[%rd123+4], %rs1;
	st.u32 	[%rd122+12], %r63;
	st.u32 	[%rd121+12], %r64;
	add.s32 	%r125, %r125, 8;
	add.s64 	%rd123, %rd123, 8;
	add.s64 	%rd122, %rd122, 32;
	add.s64 	%rd121, %rd121, 32;
	setp.ne.s32 	%p5, %r125, 0;
	mov.u32 	%r127, %r6;
	@%p5 bra 	$L__BB0_4;
$L__BB0_5:
	setp.eq.s32 	%p6, %r2, 0;
	@%p6 bra 	$L__BB0_13;
	setp.lt.u32 	%p7, %r3, 3;
	@%p7 bra 	$L__BB0_8;
	cvt.u64.u32 	%rd44, %r127;
	add.s64 	%rd45, %rd43, %rd44;
	mov.b16 	%rs2, 0;
	st.u8 	[%rd45], %rs2;
	mul.wide.u32 	%rd46, %r127, 4;
	add.s64 	%rd47, %rd42, %rd46;
	mov.b32 	%r65, 2147483647;
	st.u32 	[%rd47], %r65;
	add.s64 	%rd48, %rd41, %rd46;
	mov.b32 	%r66, -1;
	st.u32 	[%rd48], %r66;
	st.u8 	[%rd45+1], %rs2;
	st.u32 	[%rd47+4], %r65;
	st.u32 	[%rd48+4], %r66;
	st.u8 	[%rd45+2], %rs2;
	st.u32 	[%rd47+8], %r65;
	st.u32 	[%rd48+8], %r66;
	st.u8 	[%rd45+3], %rs2;
	st.u32 	[%rd47+12], %r65;
	st.u32 	[%rd48+12], %r66;
	add.s32 	%r127, %r127, 4;
$L__BB0_8:
	setp.eq.s32 	%p8, %r4, 0;
	@%p8 bra 	$L__BB0_13;
	setp.eq.s32 	%p9, %r4, 1;
	@%p9 bra 	$L__BB0_11;
	cvt.u64.u32 	%rd49, %r127;
	add.s64 	%rd50, %rd43, %rd49;
	mov.b16 	%rs3, 0;
	st.u8 	[%rd50], %rs3;
	mul.wide.u32 	%rd51, %r127, 4;
	add.s64 	%rd52, %rd42, %rd51;
	mov.b32 	%r67, 2147483647;
	st.u32 	[%rd52], %r67;
	add.s64 	%rd53, %rd41, %rd51;
	mov.b32 	%r68, -1;
	st.u32 	[%rd53], %r68;
	st.u8 	[%rd50+1], %rs3;
	st.u32 	[%rd52+4], %r67;
	st.u32 	[%rd53+4], %r68;
	add.s32 	%r127, %r127, 2;
$L__BB0_11:
	setp.eq.s32 	%p10, %r7, 0;
	@%p10 bra 	$L__BB0_13;
	cvt.u64.u32 	%rd54, %r127;
	add.s64 	%rd55, %rd43, %rd54;
	mov.b16 	%rs4, 0;
	st.u8 	[%rd55], %rs4;
	mul.wide.u32 	%rd56, %r127, 4;
	add.s64 	%rd57, %rd42, %rd56;
	mov.b32 	%r69, 2147483647;
	st.u32 	[%rd57], %r69;
	add.s64 	%rd58, %rd41, %rd56;
	mov.b32 	%r70, -1;
	st.u32 	[%rd58], %r70;
$L__BB0_13:
	cvt.s64.s32 	%rd59, %r1;
	add.s64 	%rd60, %rd43, %rd59;
	mov.b16 	%rs5, 1;
	st.u8 	[%rd60], %rs5;
	mul.wide.s32 	%rd61, %r1, 4;
	add.s64 	%rd62, %rd42, %rd61;
	mov.b32 	%r71, 0;
	st.u32 	[%rd62], %r71;
	{ // callseq 3, 0
	.param .b64 param0;
	st.param.b64 	[param0], 16;
	.param .b64 retval0;
	call.uni (retval0), 
	malloc, 
	(
	param0
	);
	ld.param.b64 	%rd63, [retval0];
	} // callseq 3
	{ // callseq 4, 0
	.param .b64 param0;
	st.param.b64 	[param0], 16;
	.param .b64 retval0;
	call.uni (retval0), 
	malloc, 
	(
	param0
	);
	ld.param.b64 	%rd125, [retval0];
	} // callseq 4
	st.u32 	[%rd125], %r1;
	mov.b64 	%rd66, 0;
	st.u64 	[%rd125+8], %rd66;
	bra.uni 	$L__BB0_15;
$L__BB0_14:
	setp.eq.s64 	%p17, %rd125, 0;
	@%p17 bra 	$L__BB0_23;
$L__BB0_15:
	ld.u32 	%r19, [%rd125];
	{ // callseq 5, 0
	.param .b64 param0;
	st.param.b64 	[param0], 16;
	.param .b64 retval0;
	call.uni (retval0), 
	malloc, 
	(
	param0
	);
	ld.param.b64 	%rd67, [retval0];
	} // callseq 5
	ld.u64 	%rd18, [%rd125+8];
	{ // callseq 6, 0
	.param .b64 param0;
	st.param.b64 	[param0], %rd125;
	call.uni 
	free, 
	(
	param0
	);
	} // callseq 6
	mul.lo.s32 	%r20, %r19, %r57;
	mul.wide.s32 	%rd69, %r19, 4;
	add.s64 	%rd19, %rd42, %rd69;
	mov.b32 	%r129, 0;
	mov.u64 	%rd125, %rd18;
$L__BB0_16:
	add.s32 	%r73, %r129, %r20;
	mul.wide.s32 	%rd70, %r73, 4;
	add.s64 	%rd21, %rd3, %rd70;
	ld.global.s32 	%rd71, [%rd21];
	add.s64 	%rd22, %rd43, %rd71;
	ld.u8 	%rs6, [%rd22];
	setp.ne.s16 	%p11, %rs6, 0;
	@%p11 bra 	$L__BB0_22;
	mov.b16 	%rs7, 1;
	st.u8 	[%rd22], %rs7;
	ld.u32 	%r74, [%rd19];
	add.s32 	%r75, %r74, 1;
	ld.global.u32 	%r76, [%rd21];
	mul.wide.s32 	%rd72, %r76, 4;
	add.s64 	%rd73, %rd42, %rd72;
	st.u32 	[%rd73], %r75;
	ld.global.u32 	%r77, [%rd21];
	mul.wide.s32 	%rd74, %r77, 4;
	add.s64 	%rd75, %rd41, %rd74;
	st.u32 	[%rd75], %r19;
	ld.global.u32 	%r22, [%rd21];
	{ // callseq 7, 0
	.param .b64 param0;
	st.param.b64 	[param0], 16;
	.param .b64 retval0;
	call.uni (retval0), 
	malloc, 
	(
	param0
	);
	ld.param.b64 	%rd76, [retval0];
	} // callseq 7
	setp.eq.s64 	%p12, %rd125, 0;
	@%p12 bra 	$L__BB0_68;
	add.s64 	%rd127, %rd125, 8;
	ld.u64 	%rd126, [%rd125+8];
	setp.eq.s64 	%p13, %rd126, 0;
	@%p13 bra 	$L__BB0_20;
$L__BB0_19:
	add.s64 	%rd127, %rd126, 8;
	ld.u64 	%rd126, [%rd126+8];
	setp.ne.s64 	%p14, %rd126, 0;
	@%p14 bra 	$L__BB0_19;
$L__BB0_20:
	st.u32 	[%rd76], %r22;
	mov.b64 	%rd77, 0;
	st.u64 	[%rd76+8], %rd77;
	st.u64 	[%rd127], %rd76;
$L__BB0_21:
	ld.global.u32 	%r78, [%rd21];
	setp.eq.s32 	%p15, %r78, %r124;
	@%p15 bra 	$L__BB0_24;
$L__BB0_22:
	add.s32 	%r129, %r129, 1;
	setp.eq.s32 	%p16, %r129, %r57;
	@%p16 bra 	$L__BB0_14;
	bra.uni 	$L__BB0_16;
$L__BB0_23:
	{ // callseq 9, 0
	.param .b64 param0;
	st.param.b64 	[param0], %rd43;
	call.uni 
	free, 
	(
	param0
	);
	} // callseq 9
	{ // callseq 10, 0
	.param .b64 param0;
	st.param.b64 	[param0], 0;
	call.uni 
	free, 
	(
	param0
	);
	} // callseq 10
	bra.uni 	$L__BB0_67;
$L__BB0_24:
	setp.lt.u32 	%p18, %r57, 16;
	{ // callseq 11, 0
	.param .b64 param0;
	st.param.b64 	[param0], %rd125;
	call.uni 
	free, 
	(
	param0
	);
	} // callseq 11
	shl.b64 	%rd80, %rd2, 2;
	{ // callseq 12, 0
	.param .b64 param0;
	st.param.b64 	[param0], %rd80;
	.param .b64 retval0;
	call.uni (retval0), 
	malloc, 
	(
	param0
	);
	ld.param.b64 	%rd81, [retval0];
	} // callseq 12
	mov.b32 	%r132, 0;
	@%p18 bra 	$L__BB0_27;
	mov.b32 	%r130, 0;
$L__BB0_26:
	.pragma "nounroll";
	mul.wide.u32 	%rd82, %r130, 4;
	add.s64 	%rd83, %rd81, %rd82;
	mov.b32 	%r81, -1;
	st.u32 	[%rd83], %r81;
	st.u32 	[%rd83+4], %r81;
	st.u32 	[%rd83+8], %r81;
	st.u32 	[%rd83+12], %r81;
	st.u32 	[%rd83+16], %r81;
	st.u32 	[%rd83+20], %r81;
	st.u32 	[%rd83+24], %r81;
	st.u32 	[%rd83+28], %r81;
	st.u32 	[%rd83+32], %r81;
	st.u32 	[%rd83+36], %r81;
	st.u32 	[%rd83+40], %r81;
	st.u32 	[%rd83+44], %r81;
	st.u32 	[%rd83+48], %r81;
	st.u32 	[%rd83+52], %r81;
	st.u32 	[%rd83+56], %r81;
	st.u32 	[%rd83+60], %r81;
	add.s32 	%r130, %r130, 16;
	setp.ne.s32 	%p19, %r130, %r8;
	mov.u32 	%r132, %r8;
	@%p19 bra 	$L__BB0_26;
$L__BB0_27:
	setp.eq.s32 	%p20, %r5, 0;
	@%p20 bra 	$L__BB0_37;
	add.s32 	%r82, %r5, -1;
	setp.lt.u32 	%p21, %r82, 7;
	@%p21 bra 	$L__BB0_30;
	mul.wide.u32 	%rd84, %r132, 4;
	add.s64 	%rd85, %rd81, %rd84;
	mov.b32 	%r83, -1;
	st.u32 	[%rd85], %r83;
	st.u32 	[%rd85+4], %r83;
	st.u32 	[%rd85+8], %r83;
	st.u32 	[%rd85+12], %r83;
	st.u32 	[%rd85+16], %r83;
	st.u32 	[%rd85+20], %r83;
	st.u32 	[%rd85+24], %r83;
	st.u32 	[%rd85+28], %r83;
	add.s32 	%r132, %r132, 8;
$L__BB0_30:
	setp.eq.s32 	%p22, %r2, 0;
	@%p22 bra 	$L__BB0_37;
	setp.lt.u32 	%p23, %r3, 3;
	@%p23 bra 	$L__BB0_33;
	mul.wide.u32 	%rd86, %r132, 4;
	add.s64 	%rd87, %rd81, %rd86;
	mov.b32 	%r84, -1;
	st.u32 	[%rd87], %r84;
	st.u32 	[%rd87+4], %r84;
	st.u32 	[%rd87+8], %r84;
	st.u32 	[%rd87+12], %r84;
	add.s32 	%r132, %r132, 4;
$L__BB0_33:
	setp.eq.s32 	%p24, %r4, 0;
	@%p24 bra 	$L__BB0_37;
	setp.eq.s32 	%p25, %r4, 1;
	mul.wide.u32 	%rd88, %r132, 4;
	add.s64 	%rd34, %rd81, %rd88;
	mov.b32 	%r85, -1;
	st.u32 	[%rd34], %r85;
	@%p25 bra 	$L__BB0_37;
	setp.eq.s32 	%p26, %r4, 2;
	mov.b32 	%r86, -1;
	st.u32 	[%rd34+4], %r86;
	@%p26 bra 	$L__BB0_37;
	mov.b32 	%r87, -1;
	st.u32 	[%rd34+8], %r87;
$L__BB0_37:
	st.u32 	[%rd81], %r124;
	mul.wide.u32 	%rd89, %r124, 4;
	add.s64 	%rd130, %rd41, %rd89;
	ld.u32 	%r134, [%rd130];
	setp.eq.s32 	%p27, %r134, -1;
	@%p27 bra 	$L__BB0_40;
	mov.b32 	%r135, 1;
$L__BB0_39:
	mul.wide.u32 	%rd90, %r135, 4;
	add.s64 	%rd91, %rd81, %rd90;
	st.u32 	[%rd91], %r134;
	add.s32 	%r135, %r135, 1;
	ld.u32 	%r89, [%rd130];
	mul.wide.s32 	%rd92, %r89, 4;
	add.s64 	%rd130, %rd41, %rd92;
	ld.u32 	%r134, [%rd130];
	setp.eq.s32 	%p28, %r134, -1;
	@%p28 bra 	$L__BB0_40;
	bra.uni 	$L__BB0_39;
$L__BB0_40:
	setp.lt.u32 	%p29, %r57, 4;
	mov.b32 	%r140, 0;
	mov.u32 	%r143, %r57;
	@%p29 bra 	$L__BB0_55;
	mov.b32 	%r140, 0;
	mov.u32 	%r143, %r57;
	mov.u32 	%r138, %r140;
$L__BB0_42:
	add.s32 	%r92, %r143, -1;
	mul.wide.u32 	%rd93, %r92, 4;
	add.s64 	%rd94, %rd81, %rd93;
	ld.u32 	%r39, [%rd94];
	setp.eq.s32 	%p30, %r39, -1;
	@%p30 bra 	$L__BB0_45;
	setp.eq.s32 	%p31, %r140, 0;
	mov.b32 	%r140, 1;
	@%p31 bra 	$L__BB0_45;
	mul.wide.s32 	%rd95, %r39, 4;
	add.s64 	%rd96, %rd1, %rd95;
	ld.global.u32 	%r95, [%rd96];
	add.s32 	%r96, %r95, 1;
	st.global.u32 	[%rd96], %r96;
$L__BB0_45:
	add.s32 	%r97, %r143, -2;
	mul.wide.u32 	%rd97, %r97, 4;
	add.s64 	%rd98, %rd81, %rd97;
	ld.u32 	%r41, [%rd98];
	setp.eq.s32 	%p32, %r41, -1;
	@%p32 bra 	$L__BB0_48;
	setp.eq.s32 	%p33, %r140, 0;
	mov.b32 	%r140, 1;
	@%p33 bra 	$L__BB0_48;
	mul.wide.s32 	%rd99, %r41, 4;
	add.s64 	%rd100, %rd1, %rd99;
	ld.global.u32 	%r100, [%rd100];
	add.s32 	%r101, %r100, 1;
	st.global.u32 	[%rd100], %r101;
$L__BB0_48:
	add.s32 	%r102, %r143, -3;
	mul.wide.u32 	%rd101, %r102, 4;
	add.s64 	%rd102, %rd81, %rd101;
	ld.u32 	%r43, [%rd102];
	setp.eq.s32 	%p34, %r43, -1;
	@%p34 bra 	$L__BB0_51;
	setp.eq.s32 	%p35, %r140, 0;
	mov.b32 	%r140, 1;
	@%p35 bra 	$L__BB0_51;
	mul.wide.s32 	%rd103, %r43, 4;
	add.s64 	%rd104, %rd1, %rd103;
	ld.global.u32 	%r105, [%rd104];
	add.s32 	%r106, %r105, 1;
	st.global.u32 	[%rd104], %r106;
$L__BB0_51:
	add.s32 	%r143, %r143, -4;
	mul.wide.u32 	%rd105, %r143, 4;
	add.s64 	%rd106, %rd81, %rd105;
	ld.u32 	%r46, [%rd106];
	setp.eq.s32 	%p36, %r46, -1;
	@%p36 bra 	$L__BB0_54;
	setp.eq.s32 	%p37, %r140, 0;
	mov.b32 	%r140, 1;
	@%p37 bra 	$L__BB0_54;
	mul.wide.s32 	%rd107, %r46, 4;
	add.s64 	%rd108, %rd1, %rd107;
	ld.global.u32 	%r109, [%rd108];
	add.s32 	%r110, %r109, 1;
	st.global.u32 	[%rd108], %r110;
$L__BB0_54:
	add.s32 	%r138, %r138, 4;
	setp.ne.s32 	%p38, %r138, %r9;
	@%p38 bra 	$L__BB0_42;
$L__BB0_55:
	setp.eq.s32 	%p39, %r4, 0;
	@%p39 bra 	$L__BB0_66;
	add.s32 	%r111, %r143, -1;
	mul.wide.u32 	%rd109, %r111, 4;
	add.s64 	%rd110, %rd81, %rd109;
	ld.u32 	%r51, [%rd110];
	setp.eq.s32 	%p40, %r51, -1;
	@%p40 bra 	$L__BB0_59;
	setp.eq.s32 	%p41, %r140, 0;
	mov.b32 	%r140, 1;
	@%p41 bra 	$L__BB0_59;
	mul.wide.s32 	%rd111, %r51, 4;
	add.s64 	%rd112, %rd1, %rd111;
	ld.global.u32 	%r114, [%rd112];
	add.s32 	%r115, %r114, 1;
	st.global.u32 	[%rd112], %r115;
$L__BB0_59:
	setp.eq.s32 	%p42, %r4, 1;
	@%p42 bra 	$L__BB0_66;
	add.s32 	%r116, %r143, -2;
	mul.wide.u32 	%rd113, %r116, 4;
	add.s64 	%rd114, %rd81, %rd113;
	ld.u32 	%r53, [%rd114];
	setp.eq.s32 	%p43, %r53, -1;
	@%p43 bra 	$L__BB0_63;
	setp.eq.s32 	%p44, %r140, 0;
	mov.b32 	%r140, 1;
	@%p44 bra 	$L__BB0_63;
	mul.wide.s32 	%rd115, %r53, 4;
	add.s64 	%rd116, %rd1, %rd115;
	ld.global.u32 	%r119, [%rd116];
	add.s32 	%r120, %r119, 1;
	st.global.u32 	[%rd116], %r120;
$L__BB0_63:
	setp.eq.s32 	%p45, %r4, 2;
	@%p45 bra 	$L__BB0_66;
	add.s32 	%r121, %r143, -3;
	mul.wide.u32 	%rd117, %r121, 4;
	add.s64 	%rd118, %rd81, %rd117;
	ld.u32 	%r55, [%rd118];
	setp.eq.s32 	%p46, %r55, -1;
	setp.eq.s32 	%p47, %r140, 0;
	or.pred  	%p48, %p46, %p47;
	@%p48 bra 	$L__BB0_66;
	mul.wide.s32 	%rd119, %r55, 4;
	add.s64 	%rd120, %rd1, %rd119;
	ld.global.u32 	%r122, [%rd120];
	add.s32 	%r123, %r122, 1;
	st.global.u32 	[%rd120], %r123;
$L__BB0_66:
	{ // callseq 13, 0
	.param .b64 param0;
	st.param.b64 	[param0], %rd81;
	call.uni 
	free, 
	(
	param0
	);
	} // callseq 13
	{ // callseq 14, 0
	.param .b64 param0;
	st.param.b64 	[param0], %rd41;
	call.uni 
	free, 
	(
	param0
	);
	} // callseq 14
	{ // callseq 15, 0
	.param .b64 param0;
	st.param.b64 	[param0], %rd42;
	call.uni 
	free, 
	(
	param0
	);
	} // callseq 15
	add.s32 	%r124, %r124, 1;
	setp.ne.s32 	%p49, %r124, %r57;
	@%p49 bra 	$L__BB0_2;
$L__BB0_67:
	ret;
$L__BB0_68:
	{ // callseq 8, 0
	.param .b64 param0;
	st.param.b64 	[param0], 16;
	.param .b64 retval0;
	call.uni (retval0), 
	malloc, 
	(
	param0
	);
	ld.param.b64 	%rd125, [retval0];
	} // callseq 8
	st.u32 	[%rd125], %r22;
	mov.b64 	%rd79, 0;
	st.u64 	[%rd125+8], %rd79;
	bra.uni 	$L__BB0_21;

}


// ===== COMPILED SASS (sm_100) =====

	.target	sm_100

	.elftype	@"ET_EXEC"


//--------------------- .note.nv.tkinfo           --------------------------
	.section	.note.nv.tkinfo,"",@"SHT_NOTE"
	.sectionflags	@"SHF_NOTE_NV_TKINFO"
	.tkinfo
        /*0018*/ 	.word	0x00000002
        /*0030*/ 	.string	""
        /*0030*/ 	.string	"ptxas"
        /*0030*/ 	.string	"Cuda compilation tools, release 13.0, V13.0.88"
        /*0030*/ 	.string	"Build cuda_13.0.r13.0/compiler.36424714_0"
        /*0030*/ 	.string	"-arch sm_100 -m 64 "



//--------------------- .note.nv.cuinfo           --------------------------
	.section	.note.nv.cuinfo,"",@"SHT_NOTE"
	.sectionflags	@"SHF_NOTE_NV_CUINFO"
        /*0018*/ 	.short	0x0002
        /*001a*/ 	.short	0x0064
        /*001c*/ 	.short	0x0082
	.zero		2


//--------------------- .nv.info                  --------------------------
	.section	.nv.info,"",@"SHT_CUDA_INFO"
	.align	4


	//----- nvinfo : EIATTR_REGCOUNT
	.align		4
        /*0000*/ 	.byte	0x04, 0x2f
        /*0002*/ 	.short	(.L_1 - .L_0)
	.align		4
.L_0:
        /*0004*/ 	.word	index@(_Z2sdPiS_i)
        /*0008*/ 	.word	0x00000022


	//----- nvinfo : EIATTR_FRAME_SIZE
	.align		4
.L_1:
        /*000c*/ 	.byte	0x04, 0x11
        /*000e*/ 	.short	(.L_3 - .L_2)
	.align		4
.L_2:
        /*0010*/ 	.word	index@(_Z2sdPiS_i)
        /*0014*/ 	.word	0x00000000


	//----- nvinfo : EIATTR_MIN_STACK_SIZE
	.align		4
.L_3:
        /*0018*/ 	.byte	0x04, 0x12
        /*001a*/ 	.short	(.L_5 - .L_4)
	.align		4
.L_4:
        /*001c*/ 	.word	index@(_Z2sdPiS_i)
        /*0020*/ 	.word	0x00000000
.L_5:


//--------------------- .nv.compat                --------------------------
	.section	.nv.compat,"",@"SHT_CUDA_COMPAT_INFO"
	.align	4
        /*0000*/ 	.byte	0x02, 0x09, 0x00, 0x00, 0x02, 0x02, 0x01, 0x00, 0x02, 0x05, 0x05, 0x00, 0x03, 0x07, 0x01, 0x01
        /*0010*/ 	.byte	0x02, 0x03, 0x00, 0x00, 0x02, 0x06, 0x01, 0x00, 0x04, 0x0b, 0x08, 0x00, 0x09, 0x00, 0x00, 0x00
        /*0020*/ 	.byte	0x00, 0x00, 0x00, 0x00


//--------------------- .nv.info._Z2sdPiS_i       --------------------------
	.section	.nv.info._Z2sdPiS_i,"",@"SHT_CUDA_INFO"
	.sectionflags	@""
	.align	4


	//----- nvinfo : EIATTR_CUDA_API_VERSION
	.align		4
        /*0000*/ 	.byte	0x04, 0x37
        /*0002*/ 	.short	(.L_7 - .L_6)
.L_6:
        /*0004*/ 	.word	0x00000082


	//----- nvinfo : EIATTR_KPARAM_INFO
	.align		4
.L_7:
        /*0008*/ 	.byte	0x04, 0x17
        /*000a*/ 	.short	(.L_9 - .L_8)
.L_8:
        /*000c*/ 	.word	0x00000000
        /*0010*/ 	.short	0x0002
        /*0012*/ 	.short	0x0010
        /*0014*/ 	.byte	0x00, 0xf0, 0x11, 0x00


	//----- nvinfo : EIATTR_KPARAM_INFO
	.align		4
.L_9:
        /*0018*/ 	.byte	0x04, 0x17
        /*001a*/ 	.short	(.L_11 - .L_10)
.L_10:
        /*001c*/ 	.word	0x00000000
        /*0020*/ 	.short	0x0001
        /*0022*/ 	.short	0x0008
        /*0024*/ 	.byte	0x00, 0xf5, 0x21, 0x00


	//----- nvinfo : EIATTR_KPARAM_INFO
	.align		4
.L_11:
        /*0028*/ 	.byte	0x04, 0x17
        /*002a*/ 	.short	(.L_13 - .L_12)
.L_12:
        /*002c*/ 	.word	0x00000000
        /*0030*/ 	.short	0x0000
        /*0032*/ 	.short	0x0000
        /*0034*/ 	.byte	0x00, 0xf5, 0x21, 0x00


	//----- nvinfo : EIATTR_SPARSE_MMA_MASK
	.align		4
.L_13:
        /*0038*/ 	.byte	0x03, 0x50
        /*003a*/ 	.short	0x0000


	//----- nvinfo : EIATTR_MAXREG_COUNT
	.align		4
        /*003c*/ 	.byte	0x03, 0x1b
        /*003e*/ 	.short	0x00ff


	//----- nvinfo : EIATTR_EXTERNS
	.align		4
        /*0040*/ 	.byte	0x04, 0x0f
        /*0042*/ 	.short	(.L_15 - .L_14)


	//   ....[0]....
	.align		4
.L_14:
        /*0044*/ 	.word	index@(malloc)


	//   ....[1]....
	.align		4
        /*0048*/ 	.word	index@(free)


	//----- nvinfo : EIATTR_MERCURY_ISA_VERSION
	.align		4
.L_15:
        /*004c*/ 	.byte	0x03, 0x5f
        /*004e*/ 	.short	0x0101


	//----- nvinfo : EIATTR_VRC_CTA_INIT_COUNT
	.align		4
        /*0050*/ 	.byte	0x02, 0x4a
	.zero		1
	.zero		1


	//----- nvinfo : EIATTR_SYSCALL_OFFSETS
	.align		4
        /*0054*/ 	.byte	0x04, 0x46
        /*0056*/ 	.short	(.L_17 - .L_16)


	//   ....[0]....
.L_16:
        /*0058*/ 	.word	0x00000150


	//   ....[1]....
        /*005c*/ 	.word	0x000001d0


	//   ....[2]....
        /*0060*/ 	.word	0x00000250


	//   ....[3]....
        /*0064*/ 	.word	0x00000a30


	//   ....[4]....
        /*0068*/ 	.word	0x00000a90


	//   ....[5]....
        /*006c*/ 	.word	0x00000b50


	//   ....[6]....
        /*0070*/ 	.word	0x00000bc0


	//   ....[7]....
        /*0074*/ 	.word	0x00000dd0


	//   ....[8]....
        /*0078*/ 	.word	0x00000e70


	//   ....[9]....
        /*007c*/ 	.word	0x00001160


	//   ....[10]....
        /*0080*/ 	.word	0x000011a0


	//   ....[11]....
        /*0084*/ 	.word	0x00001250


	//   ....[12]....
        /*0088*/ 	.word	0x00001300


	//   ....[13]....
        /*008c*/ 	.word	0x00002050


	//   ....[14]....
        /*0090*/ 	.word	0x000020b0


	//   ....[15]....
        /*0094*/ 	.word	0x00002100


	//----- nvinfo : EIATTR_EXIT_INSTR_OFFSETS
	.align		4
.L_17:
        /*0098*/ 	.byte	0x04, 0x1c
        /*009a*/ 	.short	(.L_19 - .L_18)


	//   ....[0]....
.L_18:
        /*009c*/ 	.word	0x00000080


	//   ....[1]....
        /*00a0*/ 	.word	0x000011b0


	//   ....[2]....
        /*00a4*/ 	.word	0x00002150


	//----- nvinfo : EIATTR_CRS_STACK_SIZE
	.align		4
.L_19:
        /*00a8*/ 	.byte	0x04, 0x1e
        /*00aa*/ 	.short	(.L_21 - .L_20)
.L_20:
        /*00ac*/ 	.word	0x00000000


	//----- nvinfo : EIATTR_CBANK_PARAM_SIZE
	.align		4
.L_21:
        /*00b0*/ 	.byte	0x03, 0x19
        /*00b2*/ 	.short	0x0014


	//----- nvinfo : EIATTR_PARAM_CBANK
	.align		4
        /*00b4*/ 	.byte	0x04, 0x0a
        /*00b6*/ 	.short	(.L_23 - .L_22)
	.align		4
.L_22:
        /*00b8*/ 	.word	index@(.nv.constant0._Z2sdPiS_i)
        /*00bc*/ 	.short	0x0380
        /*00be*/ 	.short	0x0014


	//----- nvinfo : EIATTR_SW_WAR
	.align		4
.L_23:
        /*00c0*/ 	.byte	0x04, 0x36
        /*00c2*/ 	.short	(.L_25 - .L_24)
.L_24:
        /*00c4*/ 	.word	0x00000008
.L_25:


//--------------------- .nv.callgraph             --------------------------
	.section	.nv.callgraph,"",@"SHT_CUDA_CALLGRAPH"
	.align	4
	.sectionentsize	8
	.align		4
        /*0000*/ 	.word	0x00000000
	.align		4
        /*0004*/ 	.word	0xffffffff
	.align		4
        /*0008*/ 	.word	index@(_Z2sdPiS_i)
	.align		4
        /*000c*/ 	.word	index@(free)
	.align		4
        /*0010*/ 	.word	index@(_Z2sdPiS_i)
	.align		4
        /*0014*/ 	.word	index@(malloc)
	.align		4
        /*0018*/ 	.word	0x00000000
	.align		4
        /*001c*/ 	.word	0xfffffffe
	.align		4
        /*0020*/ 	.word	0x00000000
	.align		4
        /*0024*/ 	.word	0xfffffffd
	.align		4
        /*0028*/ 	.word	0x00000000
	.align		4
        /*002c*/ 	.word	0xfffffffc


//--------------------- .nv.constant4             --------------------------
	.section	.nv.constant4,"a",@progbits
	.align	8
	.align		8
.nv.constant4:
        /*0000*/ 	.dword	malloc
	.align		8
        /*0008*/ 	.dword	free


//--------------------- .text._Z2sdPiS_i          --------------------------
	.section	.text._Z2sdPiS_i,"ax",@progbits
	.align	128
        .global         _Z2sdPiS_i
        .type           _Z2sdPiS_i,@function
        .size           _Z2sdPiS_i,(.L_x_62 - _Z2sdPiS_i)
        .other          _Z2sdPiS_i,@"STO_CUDA_ENTRY STV_DEFAULT"
_Z2sdPiS_i:
.text._Z2sdPiS_i:
[----:B------:R-:W0:Y:S01]  /*0000*/  LDC R1, c[0x0][0x37c] ;  /* 0x0000df00ff017b82 */ /* 0x000e220000000800 */
[----:B------:R-:W1:Y:S07]  /*0010*/  S2R R25, SR_CTAID.X ;  /* 0x0000000000197919 */ /* 0x000e6e0000002500 */
[----:B------:R-:W2:Y:S01]  /*0020*/  LDC R18, c[0x0][0x390] ;  /* 0x0000e400ff127b82 */ /* 0x000ea20000000800 */
[----:B------:R-:W1:Y:S01]  /*0030*/  LDCU UR4, c[0x0][0x360] ;  /* 0x00006c00ff0477ac */ /* 0x000e620008000800 */
[----:B------:R-:W1:Y:S01]  /*0040*/  S2R R0, SR_TID.X ;  /* 0x0000000000007919 */ /* 0x000e620000002100 */
[----:B--2---:R-:W-:Y:S01]  /*0050*/  ISETP.GE.AND P0, PT, R18, 0x1, PT ;  /* 0x000000011200780c */ /* 0x004fe20003f06270 */
[----:B-1----:R-:W-:-:S05]  /*0060*/  IMAD R25, R25, UR4, R0 ;  /* 0x0000000419197c24 */ /* 0x002fca000f8e0200 */
[----:B------:R-:W-:-:S13]  /*0070*/  ISETP.GE.OR P0, PT, R25, R18, !P0 ;  /* 0x000000121900720c */ /* 0x000fda0004706670 */
[----:B0-----:R-:W-:Y:S05]  /*0080*/  @P0 EXIT ;  /* 0x000000000000094d */ /* 0x001fea0003800000 */
[----:B------:R-:W-:Y:S01]  /*0090*/  IMAD.SHL.U32 R19, R18, 0x4, RZ ;  /* 0x0000000412137824 */ /* 0x000fe200078e00ff */
[----:B------:R-:W-:Y:S01]  /*00a0*/  SHF.R.U32.HI R18, RZ, 0x1e, R18 ;  /* 0x0000001eff127819 */ /* 0x000fe20000011612 */
[----:B------:R-:W-:Y:S01]  /*00b0*/  IMAD.MOV.U32 R24, RZ, RZ, RZ ;  /* 0x000000ffff187224 */ /* 0x000fe200078e00ff */
[----:B------:R-:W0:Y:S06]  /*00c0*/  LDCU.64 UR36, c[0x0][0x358] ;  /* 0x00006b00ff2477ac */ /* 0x000e2c0008000a00 */
.L_x_60:
[----:B------:R-:W1:Y:S01]  /*00d0*/  LDC R2, c[0x0][0x390] ;  /* 0x0000e400ff027b82 */ /* 0x000e620000000800 */
[----:B------:R-:W-:Y:S01]  /*00e0*/  MOV R0, 0x0 ;  /* 0x0000000000007802 */ /* 0x000fe20000000f00 */
[----:B------:R-:W-:Y:S02]  /*00f0*/  IMAD.MOV.U32 R4, RZ, RZ, R19 ;  /* 0x000000ffff047224 */ /* 0x000fe400078e0013 */
[----:B------:R-:W-:-:S04]  /*0100*/  IMAD.MOV.U32 R5, RZ, RZ, R18 ;  /* 0x000000ffff057224 */ /* 0x000fc800078e0012 */
[----:B------:R2:W3:Y:S01]  /*0110*/  LDC.64 R6, c[0x4][R0] ;  /* 0x0100000000067b82 */ /* 0x0004e20000000a00 */
[----:B-1----:R-:W-:-:S04]  /*0120*/  ISETP.GE.U32.AND P0, PT, R2, 0x8, PT ;  /* 0x000000080200780c */ /* 0x002fc80003f06070 */
[----:B--2---:R-:W-:-:S09]  /*0130*/  P2R R0, PR, RZ, 0x1 ;  /* 0x00000001ff007803 */ /* 0x004fd20000000000 */
[----:B------:R-:W-:-:S07]  /*0140*/  LEPC R20, `(.L_x_0) ;  /* 0x000000001014794e */ /* 0x000fce0000000000 */
[----:B0--3--:R-:W-:Y:S05]  /*0150*/  CALL.ABS.NOINC R6 ;  /* 0x0000000006007343 */ /* 0x009fea0003c00000 */
.L_x_0:
[----:B------:R-:W-:Y:S01]  /*0160*/  MOV R16, 0x0 ;  /* 0x0000000000107802 */ /* 0x000fe20000000f00 */
[----:B------:R-:W-:Y:S01]  /*0170*/  IMAD.MOV.U32 R29, RZ, RZ, R5 ;  /* 0x000000ffff1d7224 */ /* 0x000fe200078e0005 */
[----:B------:R-:W-:Y:S01]  /*0180*/  MOV R28, R4 ;  /* 0x00000004001c7202 */ /* 0x000fe20000000f00 */
[----:B------:R-:W-:Y:S01]  /*0190*/  IMAD.MOV.U32 R4, RZ, RZ, R19 ;  /* 0x000000ffff047224 */ /* 0x000fe200078e0013 */
[----:B------:R0:W1:Y:S01]  /*01a0*/  LDC.64 R6, c[0x4][R16] ;  /* 0x0100000010067b82 */ /* 0x0000620000000a00 */
[----:B------:R-:W-:-:S07]  /*01b0*/  IMAD.MOV.U32 R5, RZ, RZ, R18 ;  /* 0x000000ffff057224 */ /* 0x000fce00078e0012 */
[----:B------:R-:W-:-:S07]  /*01c0*/  LEPC R20, `(.L_x_1) ;  /* 0x000000001014794e */ /* 0x000fce0000000000 */
[----:B01----:R-:W-:Y:S05]  /*01d0*/  CALL.ABS.NOINC R6 ;  /* 0x0000000006007343 */ /* 0x003fea0003c00000 */
.L_x_1:
[----:B------:R-:W0:Y:S01]  /*01e0*/  LDCU UR4, c[0x0][0x390] ;  /* 0x00007200ff0477ac */ /* 0x000e220008000800 */
[----:B------:R1:W2:Y:S01]  /*01f0*/  LDC.64 R6, c[0x4][R16] ;  /* 0x0100000010067b82 */ /* 0x0002a20000000a00 */
[----:B------:R-:W-:Y:S01]  /*0200*/  MOV R17, R5 ;  /* 0x0000000500117202 */ /* 0x000fe20000000f00 */
[----:B------:R-:W-:Y:S02]  /*0210*/  IMAD.MOV.U32 R5, RZ, RZ, RZ ;  /* 0x000000ffff057224 */ /* 0x000fe400078e00ff */
[----:B-1----:R-:W-:Y:S02]  /*0220*/  IMAD.MOV.U32 R16, RZ, RZ, R4 ;  /* 0x000000ffff107224 */ /* 0x002fe400078e0004 */
[----:B0-----:R-:W-:-:S07]  /*0230*/  IMAD.U32 R4, RZ, RZ, UR4 ;  /* 0x00000004ff047e24 */ /* 0x001fce000f8e00ff */
[----:B------:R-:W-:-:S07]  /*0240*/  LEPC R20, `(.L_x_2) ;  /* 0x000000001014794e */ /* 0x000fce0000000000 */
[----:B--2---:R-:W-:Y:S05]  /*0250*/  CALL.ABS.NOINC R6 ;  /* 0x0000000006007343 */ /* 0x004fea0003c00000 */
.L_x_2:
[----:B------:R-:W-:Y:S01]  /*0260*/  ISETP.GE.U32.AND P6, PT, R2, 0x8, PT ;  /* 0x000000080200780c */ /* 0x000fe20003fc6070 */
[----:B------:R-:W-:Y:S02]  /*0270*/  HFMA2 R3, -RZ, RZ, 0, 0 ;  /* 0x00000000ff037431 */ /* 0x000fe400000001ff */
[----:B------:R-:W-:Y:S02]  /*0280*/  IMAD.MOV.U32 R18, RZ, RZ, R4 ;  /* 0x000000ffff127224 */ /* 0x000fe400078e0004 */
[----:B------:R-:W-:-:S08]  /*0290*/  IMAD.MOV.U32 R2, RZ, RZ, R5 ;  /* 0x000000ffff027224 */ /* 0x000fd000078e0005 */
[----:B------:R-:W-:Y:S05]  /*02a0*/  @!P6 BRA `(.L_x_3) ;  /* 0x0000000000d4e947 */ /* 0x000fea0003800000 */
[----:B------:R-:W0:Y:S01]  /*02b0*/  LDC R0, c[0x0][0x390] ;  /* 0x0000e400ff007b82 */ /* 0x000e220000000800 */
[----:B------:R-:W-:Y:S01]  /*02c0*/  IADD3 R13, P0, PT, R18, 0x3, RZ ;  /* 0x00000003120d7810 */ /* 0x000fe20007f1e0ff */
[----:B------:R-:W-:Y:S01]  /*02d0*/  BSSY.RECONVERGENT B0, `(.L_x_4) ;  /* 0x0000031000007945 */ /* 0x000fe20003800200 */
[----:B------:R-:W-:Y:S02]  /*02e0*/  IADD3 R11, P1, PT, R16, 0x10, RZ ;  /* 0x00000010100b7810 */ /* 0x000fe40007f3e0ff */
[----:B------:R-:W-:Y:S01]  /*02f0*/  IADD3 R3, P2, PT, R28, 0x10, RZ ;  /* 0x000000101c037810 */ /* 0x000fe20007f5e0ff */
[----:B------:R-:W-:Y:S02]  /*0300*/  IMAD.X R14, RZ, RZ, R2, P0 ;  /* 0x000000ffff0e7224 */ /* 0x000fe400000e0602 */
[----:B------:R-:W-:Y:S02]  /*0310*/  IMAD.X R12, RZ, RZ, R17, P1 ;  /* 0x000000ffff0c7224 */ /* 0x000fe400008e0611 */
[----:B------:R-:W-:Y:S01]  /*0320*/  IMAD.X R10, RZ, RZ, R29, P2 ;  /* 0x000000ffff0a7224 */ /* 0x000fe200010e061d */
[----:B0-----:R-:W-:-:S05]  /*0330*/  LOP3.LUT R20, R0, 0x7ffffff8, RZ, 0xc0, !PT ;  /* 0x7ffffff800147812 */ /* 0x001fca00078ec0ff */
[----:B------:R-:W-:-:S07]  /*0340*/  IMAD.MOV R0, RZ, RZ, -R20 ;  /* 0x000000ffff007224 */ /* 0x000fce00078e0a14 */
.L_x_5:
[----:B0-----:R-:W-:Y:S01]  /*0350*/  MOV R4, R13 ;  /* 0x0000000d00047202 */ /* 0x001fe20000000f00 */
[----:B------:R-:W-:Y:S01]  /*0360*/  IMAD.MOV.U32 R5, RZ, RZ, R14 ;  /* 0x000000ffff057224 */ /* 0x000fe200078e000e */
[----:B------:R-:W-:Y:S01]  /*0370*/  MOV R7, R12 ;  /* 0x0000000c00077202 */ /* 0x000fe20000000f00 */
[----:B------:R-:W-:Y:S01]  /*0380*/  IMAD.MOV.U32 R15, RZ, RZ, 0x7fffffff ;  /* 0x7fffffffff0f7424 */ /* 0x000fe200078e00ff */
[----:B------:R-:W-:Y:S01]  /*0390*/  IADD3 R13, P1, PT, R4, 0x8, RZ ;  /* 0x00000008040d7810 */ /* 0x000fe20007f3e0ff */
[----:B------:R-:W-:Y:S01]  /*03a0*/  IMAD.MOV.U32 R6, RZ, RZ, R11 ;  /* 0x000000ffff067224 */ /* 0x000fe200078e000b */
[----:B------:R0:W-:Y:S01]  /*03b0*/  ST.E.U8 desc[UR36][R4.64+-0x3], RZ ;  /* 0xfffffdff04007985 */ /* 0x0001e2000c101124 */
[----:B------:R-:W-:Y:S01]  /*03c0*/  IMAD.MOV.U32 R19, RZ, RZ, -0x1 ;  /* 0xffffffffff137424 */ /* 0x000fe200078e00ff */
[----:B------:R-:W-:Y:S01]  /*03d0*/  IADD3.X R14, PT, PT, RZ, R5, RZ, P1, !PT ;  /* 0x00000005ff0e7210 */ /* 0x000fe20000ffe4ff */
[----:B------:R-:W-:Y:S01]  /*03e0*/  IMAD.MOV.U32 R8, RZ, RZ, R3 ;  /* 0x000000ffff087224 */ /* 0x000fe200078e0003 */
[----:B------:R0:W-:Y:S01]  /*03f0*/  ST.E desc[UR36][R6.64+-0x10], R15 ;  /* 0xfffff00f06007985 */ /* 0x0001e2000c101924 */
[----:B------:R-:W-:Y:S01]  /*0400*/  IMAD.MOV.U32 R9, RZ, RZ, R10 ;  /* 0x000000ffff097224 */ /* 0x000fe200078e000a */
[----:B------:R-:W-:Y:S01]  /*0410*/  IADD3 R11, P2, PT, R6, 0x20, RZ ;  /* 0x00000020060b7810 */ /* 0x000fe20007f5e0ff */
[----:B------:R-:W-:Y:S01]  /*0420*/  VIADD R0, R0, 0x8 ;  /* 0x0000000800007836 */ /* 0x000fe20000000000 */
[----:B------:R-:W-:-:S02]  /*0430*/  IADD3 R3, P3, PT, R8, 0x20, RZ ;  /* 0x0000002008037810 */ /* 0x000fc40007f7e0ff */
[----:B------:R0:W-:Y:S01]  /*0440*/  ST.E desc[UR36][R8.64+-0x10], R19 ;  /* 0xfffff01308007985 */ /* 0x0001e2000c101924 */
[----:B------:R-:W-:Y:S01]  /*0450*/  IMAD.X R12, RZ, RZ, R7, P2 ;  /* 0x000000ffff0c7224 */ /* 0x000fe200010e0607 */
[----:B------:R-:W-:Y:S01]  /*0460*/  ISETP.NE.AND P0, PT, R0, RZ, PT ;  /* 0x000000ff0000720c */ /* 0x000fe20003f05270 */
[----:B------:R-:W-:Y:S01]  /*0470*/  IMAD.X R10, RZ, RZ, R9, P3 ;  /* 0x000000ffff0a7224 */ /* 0x000fe200018e0609 */
[----:B------:R0:W-:Y:S04]  /*0480*/  ST.E.U8 desc[UR36][R4.64+-0x2], RZ ;  /* 0xfffffeff04007985 */ /* 0x0001e8000c101124 */
[----:B------:R0:W-:Y:S04]  /*0490*/  ST.E desc[UR36][R6.64+-0xc], R15 ;  /* 0xfffff40f06007985 */ /* 0x0001e8000c101924 */
[----:B------:R0:W-:Y:S04]  /*04a0*/  ST.E desc[UR36][R8.64+-0xc], R19 ;  /* 0xfffff41308007985 */ /* 0x0001e8000c101924 */
        /* <DEDUP_REMOVED lines=17> */
[----:B------:R0:W-:Y:S01]  /*05c0*/  ST.E desc[UR36][R8.64+0xc], R19 ;  /* 0x00000c1308007985 */ /* 0x0001e2000c101924 */
[----:B------:R-:W-:Y:S05]  /*05d0*/  @P0 BRA `(.L_x_5) ;  /* 0xfffffffc005c0947 */ /* 0x000fea000383ffff */
[----:B------:R-:W-:Y:S05]  /*05e0*/  BSYNC.RECONVERGENT B0 ;  /* 0x0000000000007941 */ /* 0x000fea0003800200 */
.L_x_4:
[----:B------:R-:W-:-:S07]  /*05f0*/  IMAD.MOV.U32 R3, RZ, RZ, R20 ;  /* 0x000000ffff037224 */ /* 0x000fce00078e0014 */
.L_x_3:
[----:B------:R-:W1:Y:S02]  /*0600*/  LDCU UR4, c[0x0][0x390] ;  /* 0x00007200ff0477ac */ /* 0x000e640008000800 */
[----:B-1----:R-:W-:-:S04]  /*0610*/  ULOP3.LUT UR5, UR4, 0x7, URZ, 0xc0, !UPT ;  /* 0x0000000704057892 */ /* 0x002fc8000f8ec0ff */
[----:B------:R-:W-:-:S09]  /*0620*/  UISETP.NE.AND UP0, UPT, UR5, URZ, UPT ;  /* 0x000000ff0500728c */ /* 0x000fd2000bf05270 */
[----:B------:R-:W-:Y:S05]  /*0630*/  BRA.U !UP0, `(.L_x_6) ;  /* 0x0000000108d07547 */ /* 0x000fea000b800000 */
[----:B------:R-:W-:Y:S02]  /*0640*/  UIADD3 UR5, UPT, UPT, UR5, -0x1, URZ ;  /* 0xffffffff05057890 */ /* 0x000fe4000fffe0ff */
[----:B------:R-:W-:Y:S02]  /*0650*/  ULOP3.LUT UR4, UR4, 0x3, URZ, 0xc0, !UPT ;  /* 0x0000000304047892 */ /* 0x000fe4000f8ec0ff */
[----:B------:R-:W-:Y:S02]  /*0660*/  UISETP.GE.U32.AND UP0, UPT, UR5, 0x3, UPT ;  /* 0x000000030500788c */ /* 0x000fe4000bf06070 */
[----:B------:R-:W-:-:S07]  /*0670*/  UISETP.NE.AND UP1, UPT, UR4, URZ, UPT ;  /* 0x000000ff0400728c */ /* 0x000fce000bf25270 */
[----:B------:R-:W-:Y:S05]  /*0680*/  BRA.U !UP0, `(.L_x_7) ;  /* 0x00000001084c7547 */ /* 0x000fea000b800000 */
[C---:B0-----:R-:W-:Y:S01]  /*0690*/  IADD3 R4, P0, PT, R3.reuse, R18, RZ ;  /* 0x0000001203047210 */ /* 0x041fe20007f1e0ff */
[----:B------:R-:W-:Y:S01]  /*06a0*/  IMAD.WIDE.U32 R6, R3, 0x4, R16 ;  /* 0x0000000403067825 */ /* 0x000fe200078e0010 */
[----:B------:R-:W-:-:S03]  /*06b0*/  MOV R11, 0x7fffffff ;  /* 0x7fffffff000b7802 */ /* 0x000fc60000000f00 */
[----:B------:R-:W-:Y:S02]  /*06c0*/  IMAD.X R5, RZ, RZ, R2, P0 ;  /* 0x000000ffff057224 */ /* 0x000fe400000e0602 */
[----:B------:R-:W-:Y:S02]  /*06d0*/  IMAD.MOV.U32 R13, RZ, RZ, -0x1 ;  /* 0xffffffffff0d7424 */ /* 0x000fe400078e00ff */
[C---:B------:R-:W-:Y:S01]  /*06e0*/  IMAD.WIDE.U32 R8, R3.reuse, 0x4, R28 ;  /* 0x0000000403087825 */ /* 0x040fe200078e001c */
[----:B------:R1:W-:Y:S03]  /*06f0*/  ST.E.U8 desc[UR36][R4.64], RZ ;  /* 0x000000ff04007985 */ /* 0x0003e6000c101124 */
[----:B------:R-:W-:Y:S01]  /*0700*/  VIADD R3, R3, 0x4 ;  /* 0x0000000403037836 */ /* 0x000fe20000000000 */
        /* <DEDUP_REMOVED lines=10> */
[----:B------:R1:W-:Y:S02]  /*07b0*/  ST.E desc[UR36][R8.64+0xc], R13 ;  /* 0x00000c0d08007985 */ /* 0x0003e4000c101924 */
.L_x_7:
[----:B------:R-:W-:Y:S05]  /*07c0*/  BRA.U !UP1, `(.L_x_6) ;  /* 0x00000001096c7547 */ /* 0x000fea000b800000 */
[----:B------:R-:W2:Y:S01]  /*07d0*/  LDCU UR5, c[0x0][0x390] ;  /* 0x00007200ff0577ac */ /* 0x000ea20008000800 */
[----:B------:R-:W-:Y:S02]  /*07e0*/  UISETP.NE.AND UP0, UPT, UR4, 0x1, UPT ;  /* 0x000000010400788c */ /* 0x000fe4000bf05270 */
[----:B--2---:R-:W-:-:S07]  /*07f0*/  ULOP3.LUT UP1, URZ, UR5, 0x1, URZ, 0xc0, !UPT ;  /* 0x0000000105ff7892 */ /* 0x004fce000f82c0ff */
[----:B------:R-:W-:Y:S05]  /*0800*/  BRA.U !UP0, `(.L_x_8) ;  /* 0x0000000108347547 */ /* 0x000fea000b800000 */
[C---:B01----:R-:W-:Y:S01]  /*0810*/  IADD3 R4, P0, PT, R3.reuse, R18, RZ ;  /* 0x0000001203047210 */ /* 0x043fe20007f1e0ff */
        /* <DEDUP_REMOVED lines=11> */
[----:B------:R2:W-:Y:S02]  /*08d0*/  ST.E desc[UR36][R8.64+0x4], R13 ;  /* 0x0000040d08007985 */ /* 0x0005e4000c101924 */
.L_x_8:
[----:B------:R-:W-:Y:S05]  /*08e0*/  BRA.U !UP1, `(.L_x_6) ;  /* 0x0000000109247547 */ /* 0x000fea000b800000 */
[C---:B------:R-:W-:Y:S01]  /*08f0*/  IADD3 R12, P0, PT, R3.reuse, R18, RZ ;  /* 0x00000012030c7210 */ /* 0x040fe20007f1e0ff */
[----:B012---:R-:W-:Y:S01]  /*0900*/  IMAD.WIDE.U32 R4, R3, 0x4, R16 ;  /* 0x0000000403047825 */ /* 0x007fe200078e0010 */
[----:B------:R-:W-:-:S03]  /*0910*/  MOV R9, 0x7fffffff ;  /* 0x7fffffff00097802 */ /* 0x000fc60000000f00 */
[----:B------:R-:W-:Y:S02]  /*0920*/  IMAD.X R13, RZ, RZ, R2, P0 ;  /* 0x000000ffff0d7224 */ /* 0x000fe400000e0602 */
[----:B------:R-:W-:Y:S02]  /*0930*/  IMAD.MOV.U32 R11, RZ, RZ, -0x1 ;  /* 0xffffffffff0b7424 */ /* 0x000fe400078e00ff */
[----:B------:R-:W-:Y:S01]  /*0940*/  IMAD.WIDE.U32 R6, R3, 0x4, R28 ;  /* 0x0000000403067825 */ /* 0x000fe200078e001c */
[----:B------:R3:W-:Y:S04]  /*0950*/  ST.E.U8 desc[UR36][R12.64], RZ ;  /* 0x000000ff0c007985 */ /* 0x0007e8000c101124 */
[----:B------:R3:W-:Y:S04]  /*0960*/  ST.E desc[UR36][R4.64], R9 ;  /* 0x0000000904007985 */ /* 0x0007e8000c101924 */
[----:B------:R3:W-:Y:S02]  /*0970*/  ST.E desc[UR36][R6.64], R11 ;  /* 0x0000000b06007985 */ /* 0x0007e4000c101924 */
.L_x_6:
[C---:B------:R-:W-:Y:S01]  /*0980*/  IADD3 R10, P0, PT, R25.reuse, R18, RZ ;  /* 0x00000012190a7210 */ /* 0x040fe20007f1e0ff */
[----:B------:R-:W-:Y:S01]  /*0990*/  IMAD.MOV.U32 R0, RZ, RZ, 0x1 ;  /* 0x00000001ff007424 */ /* 0x000fe200078e00ff */
[----:B0123--:R-:W-:Y:S01]  /*09a0*/  MOV R6, 0x0 ;  /* 0x0000000000067802 */ /* 0x00ffe20000000f00 */
[C---:B------:R-:W-:Y:S01]  /*09b0*/  IMAD.WIDE R8, R25.reuse, 0x4, R16 ;  /* 0x0000000419087825 */ /* 0x040fe200078e0210 */
[----:B------:R-:W-:-:S03]  /*09c0*/  LEA.HI.X.SX32 R11, R25, R2, 0x1, P0 ;  /* 0x00000002190b7211 */ /* 0x000fc600000f0eff */
[----:B------:R-:W-:Y:S02]  /*09d0*/  HFMA2 R4, -RZ, RZ, 0, 9.5367431640625e-07 ;  /* 0x00000010ff047431 */ /* 0x000fe400000001ff */
[----:B------:R-:W-:Y:S01]  /*09e0*/  IMAD.MOV.U32 R5, RZ, RZ, RZ ;  /* 0x000000ffff057224 */ /* 0x000fe200078e00ff */
[----:B------:R-:W0:Y:S01]  /*09f0*/  LDC.64 R6, c[0x4][R6] ;  /* 0x0100000006067b82 */ /* 0x000e220000000a00 */
[----:B------:R1:W-:Y:S04]  /*0a00*/  ST.E.U8 desc[UR36][R10.64], R0 ;  /* 0x000000000a007985 */ /* 0x0003e8000c101124 */
[----:B------:R1:W-:Y:S02]  /*0a10*/  ST.E desc[UR36][R8.64], RZ ;  /* 0x000000ff08007985 */ /* 0x0003e4000c101924 */
[----:B------:R-:W-:-:S07]  /*0a20*/  LEPC R20, `(.L_x_9) ;  /* 0x000000001014794e */ /* 0x000fce0000000000 */
[----:B01----:R-:W-:Y:S05]  /*0a30*/  CALL.ABS.NOINC R6 ;  /* 0x0000000006007343 */ /* 0x003fea0003c00000 */
.L_x_9:
[----:B------:R-:W-:Y:S01]  /*0a40*/  MOV R6, 0x0 ;  /* 0x0000000000067802 */ /* 0x000fe20000000f00 */
[----:B------:R-:W-:Y:S02]  /*0a50*/  IMAD.MOV.U32 R4, RZ, RZ, 0x10 ;  /* 0x00000010ff047424 */ /* 0x000fe400078e00ff */
[----:B------:R-:W-:-:S03]  /*0a60*/  IMAD.MOV.U32 R5, RZ, RZ, RZ ;  /* 0x000000ffff057224 */ /* 0x000fc600078e00ff */
[----:B------:R-:W0:Y:S04]  /*0a70*/  LDC.64 R6, c[0x4][R6] ;  /* 0x0100000006067b82 */ /* 0x000e280000000a00 */
[----:B------:R-:W-:-:S07]  /*0a80*/  LEPC R20, `(.L_x_10) ;  /* 0x000000001014794e */ /* 0x000fce0000000000 */
[----:B0-----:R-:W-:Y:S05]  /*0a90*/  CALL.ABS.NOINC R6 ;  /* 0x0000000006007343 */ /* 0x001fea0003c00000 */
.L_x_10:
[----:B------:R0:W-:Y:S01]  /*0aa0*/  ST.E desc[UR36][R4.64], R25 ;  /* 0x0000001904007985 */ /* 0x0001e2000c101924 */
[----:B------:R-:W-:Y:S01]  /*0ab0*/  BSSY.RECONVERGENT B9, `(.L_x_11) ;  /* 0x0000071000097945 */ /* 0x000fe20003800200 */
[----:B------:R-:W-:Y:S01]  /*0ac0*/  MOV R22, R4 ;  /* 0x0000000400167202 */ /* 0x000fe20000000f00 */
[----:B------:R-:W-:Y:S01]  /*0ad0*/  IMAD.MOV.U32 R23, RZ, RZ, R5 ;  /* 0x000000ffff177224 */ /* 0x000fe200078e0005 */
[----:B------:R0:W-:Y:S06]  /*0ae0*/  ST.E.64 desc[UR36][R4.64+0x8], RZ ;  /* 0x000008ff04007985 */ /* 0x0001ec000c101b24 */
.L_x_27:
[----:B-1----:R1:W5:Y:S01]  /*0af0*/  LD.E R19, desc[UR36][R22.64] ;  /* 0x0000002416137980 */ /* 0x002362000c101900 */
[----:B------:R-:W-:Y:S01]  /*0b00*/  MOV R6, 0x0 ;  /* 0x0000000000067802 */ /* 0x000fe20000000f00 */
[----:B0-----:R-:W-:Y:S02]  /*0b10*/  IMAD.MOV.U32 R4, RZ, RZ, 0x10 ;  /* 0x00000010ff047424 */ /* 0x001fe400078e00ff */
[----:B------:R-:W-:-:S03]  /*0b20*/  IMAD.MOV.U32 R5, RZ, RZ, RZ ;  /* 0x000000ffff057224 */ /* 0x000fc600078e00ff */
[----:B------:R-:W0:Y:S04]  /*0b30*/  LDC.64 R6, c[0x4][R6] ;  /* 0x0100000006067b82 */ /* 0x000e280000000a00 */
[----:B------:R-:W-:-:S07]  /*0b40*/  LEPC R20, `(.L_x_12) ;  /* 0x000000001014794e */ /* 0x000fce0000000000 */
[----:B01---5:R-:W-:Y:S05]  /*0b50*/  CALL.ABS.NOINC R6 ;  /* 0x0000000006007343 */ /* 0x023fea0003c00000 */
.L_x_12:
[----:B------:R0:W5:Y:S01]  /*0b60*/  LD.E.64 R26, desc[UR36][R22.64+0x8] ;  /* 0x00000824161a7980 */ /* 0x000162000c101b00 */
[----:B------:R-:W-:Y:S01]  /*0b70*/  MOV R6, 0x8 ;  /* 0x0000000800067802 */ /* 0x000fe20000000f00 */
[----:B------:R-:W-:Y:S01]  /*0b80*/  IMAD.MOV.U32 R5, RZ, RZ, R23 ;  /* 0x000000ffff057224 */ /* 0x000fe200078e0017 */
[----:B------:R-:W-:-:S04]  /*0b90*/  MOV R4, R22 ;  /* 0x0000001600047202 */ /* 0x000fc80000000f00 */
[----:B------:R-:W1:Y:S03]  /*0ba0*/  LDC.64 R6, c[0x4][R6] ;  /* 0x0100000006067b82 */ /* 0x000e660000000a00 */
[----:B------:R-:W-:-:S07]  /*0bb0*/  LEPC R20, `(.L_x_13) ;  /* 0x000000001014794e */ /* 0x000fce0000000000 */
[----:B01---5:R-:W-:Y:S05]  /*0bc0*/  CALL.ABS.NOINC R6 ;  /* 0x0000000006007343 */ /* 0x023fea0003c00000 */
.L_x_13:
[----:B------:R-:W-:Y:S02]  /*0bd0*/  IMAD.MOV.U32 R22, RZ, RZ, R26 ;  /* 0x000000ffff167224 */ /* 0x000fe400078e001a */
[----:B------:R-:W-:Y:S01]  /*0be0*/  HFMA2 R26, -RZ, RZ, 0, 0 ;  /* 0x00000000ff1a7431 */ /* 0x000fe200000001ff */
[----:B------:R-:W-:Y:S01]  /*0bf0*/  BSSY.RELIABLE B8, `(.L_x_14) ;  /* 0x000004e000087945 */ /* 0x000fe20003800100 */
[----:B------:R-:W-:-:S07]  /*0c00*/  IMAD.MOV.U32 R23, RZ, RZ, R27 ;  /* 0x000000ffff177224 */ /* 0x000fce00078e001b */
.L_x_26:
[----:B0-----:R-:W0:Y:S01]  /*0c10*/  LDC.64 R30, c[0x0][0x380] ;  /* 0x0000e000ff1e7b82 */ /* 0x001e220000000a00 */
[----:B-1----:R-:W1:Y:S02]  /*0c20*/  LDCU UR4, c[0x0][0x390] ;  /* 0x00007200ff0477ac */ /* 0x002e640008000800 */
[----:B-1----:R-:W-:-:S04]  /*0c30*/  IMAD R3, R19, UR4, R26 ;  /* 0x0000000413037c24 */ /* 0x002fc8000f8e021a */
[----:B0-----:R-:W-:-:S05]  /*0c40*/  IMAD.WIDE R30, R3, 0x4, R30 ;  /* 0x00000004031e7825 */ /* 0x001fca00078e021e */
[----:B------:R-:W2:Y:S02]  /*0c50*/  LDG.E R3, desc[UR36][R30.64] ;  /* 0x000000241e037981 */ /* 0x000ea4000c1e1900 */
[----:B--2---:R-:W-:-:S04]  /*0c60*/  IADD3 R4, P0, PT, R3, R18, RZ ;  /* 0x0000001203047210 */ /* 0x004fc80007f1e0ff */
[----:B------:R-:W-:-:S05]  /*0c70*/  LEA.HI.X.SX32 R5, R3, R2, 0x1, P0 ;  /* 0x0000000203057211 */ /* 0x000fca00000f0eff */
[----:B------:R-:W2:Y:S01]  /*0c80*/  LD.E.U8 R0, desc[UR36][R4.64] ;  /* 0x0000002404007980 */ /* 0x000ea2000c101100 */
[----:B------:R-:W-:Y:S01]  /*0c90*/  BSSY.RELIABLE B7, `(.L_x_15) ;  /* 0x000003f000077945 */ /* 0x000fe20003800100 */
[----:B--2---:R-:W-:-:S13]  /*0ca0*/  ISETP.NE.AND P0, PT, R0, RZ, PT ;  /* 0x000000ff0000720c */ /* 0x004fda0003f05270 */
[----:B------:R-:W-:Y:S05]  /*0cb0*/  @P0 BRA `(.L_x_16) ;  /* 0x0000000000f00947 */ /* 0x000fea0003800000 */
[----:B------:R-:W-:Y:S02]  /*0cc0*/  IMAD.MOV.U32 R3, RZ, RZ, 0x1 ;  /* 0x00000001ff037424 */ /* 0x000fe400078e00ff */
[----:B------:R-:W-:-:S03]  /*0cd0*/  IMAD.WIDE R12, R19, 0x4, R16 ;  /* 0x00000004130c7825 */ /* 0x000fc600078e0210 */
[----:B------:R0:W-:Y:S04]  /*0ce0*/  ST.E.U8 desc[UR36][R4.64], R3 ;  /* 0x0000000304007985 */ /* 0x0001e8000c101124 */
[----:B------:R-:W2:Y:S04]  /*0cf0*/  LD.E R0, desc[UR36][R12.64] ;  /* 0x000000240c007980 */ /* 0x000ea8000c101900 */
[----:B------:R-:W3:Y:S01]  /*0d00*/  LDG.E R9, desc[UR36][R30.64] ;  /* 0x000000241e097981 */ /* 0x000ee2000c1e1900 */
[----:B--2---:R-:W-:Y:S02]  /*0d10*/  VIADD R0, R0, 0x1 ;  /* 0x0000000100007836 */ /* 0x004fe40000000000 */
[----:B---3--:R-:W-:-:S05]  /*0d20*/  IMAD.WIDE R8, R9, 0x4, R16 ;  /* 0x0000000409087825 */ /* 0x008fca00078e0210 */
[----:B------:R1:W-:Y:S04]  /*0d30*/  ST.E desc[UR36][R8.64], R0 ;  /* 0x0000000008007985 */ /* 0x0003e8000c101924 */
[----:B------:R-:W2:Y:S01]  /*0d40*/  LDG.E R11, desc[UR36][R30.64] ;  /* 0x000000241e0b7981 */ /* 0x000ea2000c1e1900 */
[----:B------:R-:W-:-:S06]  /*0d50*/  MOV R6, 0x0 ;  /* 0x0000000000067802 */ /* 0x000fcc0000000f00 */
[----:B------:R-:W3:Y:S01]  /*0d60*/  LDC.64 R6, c[0x4][R6] ;  /* 0x0100000006067b82 */ /* 0x000ee20000000a00 */
[----:B--2---:R-:W-:-:S05]  /*0d70*/  IMAD.WIDE R10, R11, 0x4, R28 ;  /* 0x000000040b0a7825 */ /* 0x004fca00078e021c */
[----:B------:R1:W-:Y:S04]  /*0d80*/  ST.E desc[UR36][R10.64], R19 ;  /* 0x000000130a007985 */ /* 0x0003e8000c101924 */
[----:B------:R1:W5:Y:S01]  /*0d90*/  LDG.E R27, desc[UR36][R30.64] ;  /* 0x000000241e1b7981 */ /* 0x000362000c1e1900 */
[----:B0-----:R-:W-:Y:S02]  /*0da0*/  HFMA2 R5, -RZ, RZ, 0, 0 ;  /* 0x00000000ff057431 */ /* 0x001fe400000001ff */
[----:B---3--:R-:W-:-:S07]  /*0db0*/  IMAD.MOV.U32 R4, RZ, RZ, 0x10 ;  /* 0x00000010ff047424 */ /* 0x008fce00078e00ff */
[----:B------:R-:W-:-:S07]  /*0dc0*/  LEPC R20, `(.L_x_17) ;  /* 0x000000001014794e */ /* 0x000fce0000000000 */
[----:B-1---5:R-:W-:Y:S05]  /*0dd0*/  CALL.ABS.NOINC R6 ;  /* 0x0000000006007343 */ /* 0x022fea0003c00000 */
.L_x_17:
[----:B------:R-:W-:Y:S01]  /*0de0*/  ISETP.NE.U32.AND P0, PT, R22, RZ, PT ;  /* 0x000000ff1600720c */ /* 0x000fe20003f05070 */
[----:B------:R-:W-:Y:S03]  /*0df0*/  BSSY.RECONVERGENT B6, `(.L_x_18) ;  /* 0x0000023000067945 */ /* 0x000fe60003800200 */
[----:B------:R-:W-:-:S13]  /*0e00*/  ISETP.NE.AND.EX P0, PT, R23, RZ, PT, P0 ;  /* 0x000000ff1700720c */ /* 0x000fda0003f05300 */
[----:B------:R-:W-:Y:S05]  /*0e10*/  @P0 BRA `(.L_x_19) ;  /* 0x00000000002c0947 */ /* 0x000fea0003800000 */
[----:B------:R-:W-:Y:S01]  /*0e20*/  MOV R6, 0x0 ;  /* 0x0000000000067802 */ /* 0x000fe20000000f00 */
[----:B------:R-:W-:Y:S02]  /*0e30*/  IMAD.MOV.U32 R4, RZ, RZ, 0x10 ;  /* 0x00000010ff047424 */ /* 0x000fe400078e00ff */
[----:B------:R-:W-:-:S03]  /*0e40*/  IMAD.MOV.U32 R5, RZ, RZ, RZ ;  /* 0x000000ffff057224 */ /* 0x000fc600078e00ff */
[----:B------:R-:W0:Y:S04]  /*0e50*/  LDC.64 R6, c[0x4][R6] ;  /* 0x0100000006067b82 */ /* 0x000e280000000a00 */
[----:B------:R-:W-:-:S07]  /*0e60*/  LEPC R20, `(.L_x_20) ;  /* 0x000000001014794e */ /* 0x000fce0000000000 */
[----:B0-----:R-:W-:Y:S05]  /*0e70*/  CALL.ABS.NOINC R6 ;  /* 0x0000000006007343 */ /* 0x001fea0003c00000 */
.L_x_20:
[----:B------:R0:W-:Y:S01]  /*0e80*/  ST.E desc[UR36][R4.64], R27 ;  /* 0x0000001b04007985 */ /* 0x0001e2000c101924 */
[----:B------:R-:W-:Y:S01]  /*0e90*/  IMAD.MOV.U32 R22, RZ, RZ, R4 ;  /* 0x000000ffff167224 */ /* 0x000fe200078e0004 */
[----:B------:R-:W-:Y:S02]  /*0ea0*/  MOV R23, R5 ;  /* 0x0000000500177202 */ /* 0x000fe40000000f00 */
[----:B------:R0:W-:Y:S01]  /*0eb0*/  ST.E.64 desc[UR36][R4.64+0x8], RZ ;  /* 0x000008ff04007985 */ /* 0x0001e2000c101b24 */
[----:B------:R-:W-:Y:S05]  /*0ec0*/  BRA `(.L_x_21) ;  /* 0x0000000000547947 */ /* 0x000fea0003800000 */
.L_x_19:
[----:B------:R-:W2:Y:S01]  /*0ed0*/  LD.E.64 R6, desc[UR36][R22.64+0x8] ;  /* 0x0000082416067980 */ /* 0x000ea2000c101b00 */
[----:B------:R-:W-:Y:S01]  /*0ee0*/  IADD3 R0, P1, PT, R22, 0x8, RZ ;  /* 0x0000000816007810 */ /* 0x000fe20007f3e0ff */
[----:B------:R-:W-:Y:S04]  /*0ef0*/  BSSY.RECONVERGENT B0, `(.L_x_22) ;  /* 0x000000d000007945 */ /* 0x000fe80003800200 */
[----:B------:R-:W-:Y:S01]  /*0f00*/  IMAD.X R3, RZ, RZ, R23, P1 ;  /* 0x000000ffff037224 */ /* 0x000fe200008e0617 */
[----:B--2---:R-:W-:-:S04]  /*0f10*/  ISETP.NE.U32.AND P0, PT, R6, RZ, PT ;  /* 0x000000ff0600720c */ /* 0x004fc80003f05070 */
[----:B------:R-:W-:-:S13]  /*0f20*/  ISETP.NE.AND.EX P0, PT, R7, RZ, PT, P0 ;  /* 0x000000ff0700720c */ /* 0x000fda0003f05300 */
[----:B------:R-:W-:Y:S05]  /*0f30*/  @!P0 BRA `(.L_x_23) ;  /* 0x0000000000208947 */ /* 0x000fea0003800000 */
[----:B------:R-:W-:Y:S01]  /*0f40*/  BSSY.RECONVERGENT B1, `(.L_x_23) ;  /* 0x0000007000017945 */ /* 0x000fe20003800200 */
.L_x_24:
[----:B------:R-:W-:-:S05]  /*0f50*/  IADD3 R0, P0, PT, R6, 0x8, RZ ;  /* 0x0000000806007810 */ /* 0x000fca0007f1e0ff */
[----:B------:R-:W-:Y:S02]  /*0f60*/  IMAD.X R3, RZ, RZ, R7, P0 ;  /* 0x000000ffff037224 */ /* 0x000fe400000e0607 */
[----:B------:R-:W2:Y:S02]  /*0f70*/  LD.E.64 R6, desc[UR36][R6.64+0x8] ;  /* 0x0000082406067980 */ /* 0x000ea4000c101b00 */
[----:B--2---:R-:W-:-:S04]  /*0f80*/  ISETP.NE.U32.AND P0, PT, R6, RZ, PT ;  /* 0x000000ff0600720c */ /* 0x004fc80003f05070 */
[----:B------:R-:W-:-:S13]  /*0f90*/  ISETP.NE.AND.EX P0, PT, R7, RZ, PT, P0 ;  /* 0x000000ff0700720c */ /* 0x000fda0003f05300 */
[----:B------:R-:W-:Y:S05]  /*0fa0*/  @P0 BRA `(.L_x_24) ;  /* 0xfffffffc00e80947 */ /* 0x000fea000383ffff */
[----:B------:R-:W-:Y:S05]  /*0fb0*/  BSYNC.RECONVERGENT B1 ;  /* 0x0000000000017941 */ /* 0x000fea0003800200 */
.L_x_23:
[----:B------:R-:W-:Y:S05]  /*0fc0*/  BSYNC.RECONVERGENT B0 ;  /* 0x0000000000007941 */ /* 0x000fea0003800200 */
.L_x_22:
[----:B------:R-:W-:Y:S01]  /*0fd0*/  IMAD.MOV.U32 R6, RZ, RZ, R0 ;  /* 0x000000ffff067224 */ /* 0x000fe200078e0000 */
[----:B------:R-:W-:Y:S01]  /*0fe0*/  MOV R7, R3 ;  /* 0x0000000300077202 */ /* 0x000fe20000000f00 */
[----:B------:R1:W-:Y:S04]  /*0ff0*/  ST.E desc[UR36][R4.64], R27 ;  /* 0x0000001b04007985 */ /* 0x0003e8000c101924 */
[----:B------:R1:W-:Y:S04]  /*1000*/  ST.E.64 desc[UR36][R4.64+0x8], RZ ;  /* 0x000008ff04007985 */ /* 0x0003e8000c101b24 */
[----:B------:R1:W-:Y:S02]  /*1010*/  ST.E.64 desc[UR36][R6.64], R4 ;  /* 0x0000000406007985 */ /* 0x0003e4000c101b24 */
.L_x_21:
[----:B------:R-:W-:Y:S05]  /*1020*/  BSYNC.RECONVERGENT B6 ;  /* 0x0000000000067941 */ /* 0x000fea0003800200 */
.L_x_18:
[----:B------:R-:W2:Y:S02]  /*1030*/  LDG.E R31, desc[UR36][R30.64] ;  /* 0x000000241e1f7981 */ /* 0x000ea4000c1e1900 */
[----:B--2---:R-:W-:-:S13]  /*1040*/  ISETP.NE.AND P0, PT, R31, R24, PT ;  /* 0x000000181f00720c */ /* 0x004fda0003f05270 */
[----:B------:R-:W-:Y:S05]  /*1050*/  @!P0 BREAK.RELIABLE B7 ;  /* 0x0000000000078942 */ /* 0x000fea0003800100 */
[----:B------:R-:W-:Y:S05]  /*1060*/  @!P0 BREAK.RELIABLE B8 ;  /* 0x0000000000088942 */ /* 0x000fea0003800100 */
[----:B------:R-:W-:Y:S05]  /*1070*/  @!P0 BRA `(.L_x_25) ;  /* 0x0000000000508947 */ /* 0x000fea0003800000 */
.L_x_16:
[----:B------:R-:W-:Y:S05]  /*1080*/  BSYNC.RELIABLE B7 ;  /* 0x0000000000077941 */ /* 0x000fea0003800100 */
.L_x_15:
[----:B------:R-:W2:Y:S01]  /*1090*/  LDCU UR4, c[0x0][0x390] ;  /* 0x00007200ff0477ac */ /* 0x000ea20008000800 */
[----:B------:R-:W-:-:S05]  /*10a0*/  VIADD R26, R26, 0x1 ;  /* 0x000000011a1a7836 */ /* 0x000fca0000000000 */
[----:B--2---:R-:W-:-:S13]  /*10b0*/  ISETP.NE.AND P0, PT, R26, UR4, PT ;  /* 0x000000041a007c0c */ /* 0x004fda000bf05270 */
[----:B------:R-:W-:Y:S05]  /*10c0*/  @P0 BRA `(.L_x_26) ;  /* 0xfffffff800d00947 */ /* 0x000fea000383ffff */
[----:B------:R-:W-:Y:S05]  /*10d0*/  BSYNC.RELIABLE B8 ;  /* 0x0000000000087941 */ /* 0x000fea0003800100 */
.L_x_14:
[----:B------:R-:W-:-:S04]  /*10e0*/  ISETP.NE.U32.AND P0, PT, R22, RZ, PT ;  /* 0x000000ff1600720c */ /* 0x000fc80003f05070 */
[----:B------:R-:W-:-:S13]  /*10f0*/  ISETP.NE.AND.EX P0, PT, R23, RZ, PT, P0 ;  /* 0x000000ff1700720c */ /* 0x000fda0003f05300 */
[----:B------:R-:W-:Y:S05]  /*1100*/  @P0 BRA `(.L_x_27) ;  /* 0xfffffff800780947 */ /* 0x000fea000383ffff */
[----:B------:R-:W-:Y:S01]  /*1110*/  MOV R16, 0x8 ;  /* 0x0000000800107802 */ /* 0x000fe20000000f00 */
[----:B01----:R-:W-:Y:S02]  /*1120*/  IMAD.MOV.U32 R4, RZ, RZ, R18 ;  /* 0x000000ffff047224 */ /* 0x003fe400078e0012 */
[----:B------:R-:W-:Y:S01]  /*1130*/  IMAD.MOV.U32 R5, RZ, RZ, R2 ;  /* 0x000000ffff057224 */ /* 0x000fe200078e0002 */
[----:B------:R0:W1:Y:S06]  /*1140*/  LDC.64 R6, c[0x4][R16] ;  /* 0x0100000010067b82 */ /* 0x00006c0000000a00 */
[----:B------:R-:W-:-:S07]  /*1150*/  LEPC R20, `(.L_x_28) ;  /* 0x000000001014794e */ /* 0x000fce0000000000 */
[----:B01----:R-:W-:Y:S05]  /*1160*/  CALL.ABS.NOINC R6 ;  /* 0x0000000006007343 */ /* 0x003fea0003c00000 */
.L_x_28:
[----:B------:R-:W0:Y:S01]  /*1170*/  LDC.64 R16, c[0x4][R16] ;  /* 0x0100000010107b82 */ /* 0x000e220000000a00 */
[----:B------:R-:W-:-:S07]  /*1180*/  CS2R R4, SRZ ;  /* 0x0000000000047805 */ /* 0x000fce000001ff00 */
[----:B------:R-:W-:-:S07]  /*1190*/  LEPC R20, `(.L_x_29) ;  /* 0x000000001014794e */ /* 0x000fce0000000000 */
[----:B0-----:R-:W-:Y:S05]  /*11a0*/  CALL.ABS.NOINC R16 ;  /* 0x0000000010007343 */ /* 0x001fea0003c00000 */
.L_x_29:
[----:B------:R-:W-:Y:S05]  /*11b0*/  EXIT ;  /* 0x000000000000794d */ /* 0x000fea0003800000 */
.L_x_25:
[----:B------:R-:W-:Y:S05]  /*11c0*/  BSYNC.RECONVERGENT B9 ;  /* 0x0000000000097941 */ /* 0x000fea0003800200 */
.L_x_11:
[----:B------:R-:W2:Y:S01]  /*11d0*/  LDC R2, c[0x0][0x390] ;  /* 0x0000e400ff027b82 */ /* 0x000ea20000000800 */
[----:B------:R-:W-:Y:S01]  /*11e0*/  MOV R0, 0x8 ;  /* 0x0000000800007802 */ /* 0x000fe20000000f00 */
[----:B01----:R-:W-:Y:S01]  /*11f0*/  IMAD.MOV.U32 R5, RZ, RZ, R23 ;  /* 0x000000ffff057224 */ /* 0x003fe200078e0017 */
[----:B------:R-:W-:-:S05]  /*1200*/  MOV R4, R22 ;  /* 0x0000001600047202 */ /* 0x000fca0000000f00 */
[----:B------:R0:W1:Y:S01]  /*1210*/  LDC.64 R6, c[0x4][R0] ;  /* 0x0100000000067b82 */ /* 0x0000620000000a00 */
[----:B--2---:R-:W-:-:S04]  /*1220*/  ISETP.GE.U32.AND P0, PT, R2, 0x10, PT ;  /* 0x000000100200780c */ /* 0x004fc80003f06070 */
[----:B0-----:R-:W-:-:S09]  /*1230*/  P2R R0, PR, RZ, 0x1 ;  /* 0x00000001ff007803 */ /* 0x001fd20000000000 */
[----:B------:R-:W-:-:S07]  /*1240*/  LEPC R20, `(.L_x_30) ;  /* 0x000000001014794e */ /* 0x000fce0000000000 */
[----:B-1----:R-:W-:Y:S05]  /*1250*/  CALL.ABS.NOINC R6 ;  /* 0x0000000006007343 */ /* 0x002fea0003c00000 */
.L_x_30:
[----:B------:R-:W0:Y:S01]  /*1260*/  LDCU UR4, c[0x0][0x390] ;  /* 0x00007200ff0477ac */ /* 0x000e220008000800 */
[----:B------:R-:W-:-:S04]  /*1270*/  MOV R0, 0x0 ;  /* 0x0000000000007802 */ /* 0x000fc80000000f00 */
[----:B------:R1:W2:Y:S01]  /*1280*/  LDC.64 R6, c[0x4][R0] ;  /* 0x0100000000067b82 */ /* 0x0002a20000000a00 */
[----:B0-----:R-:W-:Y:S02]  /*1290*/  USHF.L.U32 UR5, UR4, 0x2, URZ ;  /* 0x0000000204057899 */ /* 0x001fe400080006ff */
[----:B------:R-:W-:-:S04]  /*12a0*/  USHF.R.U32.HI UR4, URZ, 0x1e, UR4 ;  /* 0x0000001eff047899 */ /* 0x000fc80008011604 */
[----:B------:R-:W-:Y:S02]  /*12b0*/  IMAD.U32 R19, RZ, RZ, UR5 ;  /* 0x00000005ff137e24 */ /* 0x000fe4000f8e00ff */
[----:B------:R-:W-:-:S03]  /*12c0*/  IMAD.U32 R18, RZ, RZ, UR4 ;  /* 0x00000004ff127e24 */ /* 0x000fc6000f8e00ff */
[----:B------:R-:W-:Y:S01]  /*12d0*/  MOV R4, R19 ;  /* 0x0000001300047202 */ /* 0x000fe20000000f00 */
[----:B-1----:R-:W-:-:S07]  /*12e0*/  IMAD.MOV.U32 R5, RZ, RZ, R18 ;  /* 0x000000ffff057224 */ /* 0x002fce00078e0012 */
[----:B------:R-:W-:-:S07]  /*12f0*/  LEPC R20, `(.L_x_31) ;  /* 0x000000001014794e */ /* 0x000fce0000000000 */
[----:B--2---:R-:W-:Y:S05]  /*1300*/  CALL.ABS.NOINC R6 ;  /* 0x0000000006007343 */ /* 0x004fea0003c00000 */
.L_x_31:
[----:B------:R-:W-:Y:S01]  /*1310*/  ISETP.GE.U32.AND P6, PT, R2, 0x10, PT ;  /* 0x000000100200780c */ /* 0x000fe20003fc6070 */
[----:B------:R-:W-:-:S12]  /*1320*/  IMAD.MOV.U32 R7, RZ, RZ, RZ ;  /* 0x000000ffff077224 */ /* 0x000fd800078e00ff */
[----:B------:R-:W-:Y:S05]  /*1330*/  @!P6 BRA `(.L_x_32) ;  /* 0x00000000006ce947 */ /* 0x000fea0003800000 */
[----:B------:R-:W0:Y:S01]  /*1340*/  LDC R6, c[0x0][0x390] ;  /* 0x0000e400ff067b82 */ /* 0x000e220000000800 */
[----:B------:R-:W-:Y:S01]  /*1350*/  BSSY.RECONVERGENT B0, `(.L_x_33) ;  /* 0x0000018000007945 */ /* 0x000fe20003800200 */
[----:B------:R-:W-:Y:S01]  /*1360*/  IMAD.MOV.U32 R7, RZ, RZ, RZ ;  /* 0x000000ffff077224 */ /* 0x000fe200078e00ff */
[----:B------:R-:W-:-:S07]  /*1370*/  MOV R9, 0xffffffff ;  /* 0xffffffff00097802 */ /* 0x000fce0000000f00 */
.L_x_34:
[----:B-1----:R-:W-:Y:S01]  /*1380*/  IMAD.WIDE.U32 R2, R7, 0x4, R4 ;  /* 0x0000000407027825 */ /* 0x002fe200078e0004 */
[----:B0-----:R-:W-:-:S03]  /*1390*/  LOP3.LUT R0, R6, 0x7ffffff0, RZ, 0xc0, !PT ;  /* 0x7ffffff006007812 */ /* 0x001fc600078ec0ff */
[----:B------:R-:W-:Y:S01]  /*13a0*/  VIADD R7, R7, 0x10 ;  /* 0x0000001007077836 */ /* 0x000fe20000000000 */
[----:B------:R1:W-:Y:S04]  /*13b0*/  ST.E desc[UR36][R2.64], R9 ;  /* 0x0000000902007985 */ /* 0x0003e8000c101924 */
[----:B------:R1:W-:Y:S01]  /*13c0*/  ST.E desc[UR36][R2.64+0x4], R9 ;  /* 0x0000040902007985 */ /* 0x0003e2000c101924 */
[----:B------:R-:W-:-:S03]  /*13d0*/  ISETP.NE.AND P0, PT, R7, R0, PT ;  /* 0x000000000700720c */ /* 0x000fc60003f05270 */
[----:B------:R1:W-:Y:S04]  /*13e0*/  ST.E desc[UR36][R2.64+0x8], R9 ;  /* 0x0000080902007985 */ /* 0x0003e8000c101924 */
        /* <DEDUP_REMOVED lines=12> */
[----:B------:R1:W-:Y:S01]  /*14b0*/  ST.E desc[UR36][R2.64+0x3c], R9 ;  /* 0x00003c0902007985 */ /* 0x0003e2000c101924 */
[----:B------:R-:W-:Y:S05]  /*14c0*/  @P0 BRA `(.L_x_34) ;  /* 0xfffffffc00ac0947 */ /* 0x000fea000383ffff */
[----:B------:R-:W-:Y:S05]  /*14d0*/  BSYNC.RECONVERGENT B0 ;  /* 0x0000000000007941 */ /* 0x000fea0003800200 */
.L_x_33:
[----:B------:R-:W-:-:S07]  /*14e0*/  IMAD.MOV.U32 R7, RZ, RZ, R0 ;  /* 0x000000ffff077224 */ /* 0x000fce00078e0000 */
.L_x_32:
[----:B------:R-:W0:Y:S02]  /*14f0*/  LDC R12, c[0x0][0x390] ;  /* 0x0000e400ff0c7b82 */ /* 0x000e240000000800 */
[C---:B0-----:R-:W-:Y:S02]  /*1500*/  LOP3.LUT R0, R12.reuse, 0xf, RZ, 0xc0, !PT ;  /* 0x0000000f0c007812 */ /* 0x041fe400078ec0ff */
[----:B------:R-:W-:Y:S02]  /*1510*/  LOP3.LUT R13, R12, 0x3, RZ, 0xc0, !PT ;  /* 0x000000030c0d7812 */ /* 0x000fe400078ec0ff */
[----:B------:R-:W-:-:S13]  /*1520*/  ISETP.NE.AND P0, PT, R0, RZ, PT ;  /* 0x000000ff0000720c */ /* 0x000fda0003f05270 */
[----:B------:R-:W-:Y:S05]  /*1530*/  @!P0 BRA `(.L_x_35) ;  /* 0x0000000000948947 */ /* 0x000fea0003800000 */
[----:B------:R-:W-:Y:S01]  /*1540*/  VIADD R0, R0, 0xffffffff ;  /* 0xffffffff00007836 */ /* 0x000fe20000000000 */
[----:B------:R-:W-:-:S04]  /*1550*/  LOP3.LUT R6, R12, 0x7, RZ, 0xc0, !PT ;  /* 0x000000070c067812 */ /* 0x000fc800078ec0ff */
[----:B------:R-:W-:Y:S02]  /*1560*/  ISETP.GE.U32.AND P0, PT, R0, 0x7, PT ;  /* 0x000000070000780c */ /* 0x000fe40003f06070 */
[----:B------:R-:W-:-:S11]  /*1570*/  ISETP.NE.AND P1, PT, R6, RZ, PT ;  /* 0x000000ff0600720c */ /* 0x000fd60003f25270 */
[----:B------:R-:W-:Y:S05]  /*1580*/  @!P0 BRA `(.L_x_36) ;  /* 0x00000000002c8947 */ /* 0x000fea0003800000 */
[----:B-1----:R-:W-:Y:S01]  /*1590*/  MOV R9, 0xffffffff ;  /* 0xffffffff00097802 */ /* 0x002fe20000000f00 */
[----:B------:R-:W-:-:S04]  /*15a0*/  IMAD.WIDE.U32 R2, R7, 0x4, R4 ;  /* 0x0000000407027825 */ /* 0x000fc800078e0004 */
[----:B------:R-:W-:Y:S01]  /*15b0*/  VIADD R7, R7, 0x8 ;  /* 0x0000000807077836 */ /* 0x000fe20000000000 */
[----:B------:R0:W-:Y:S04]  /*15c0*/  ST.E desc[UR36][R2.64], R9 ;  /* 0x0000000902007985 */ /* 0x0001e8000c101924 */
[----:B------:R0:W-:Y:S04]  /*15d0*/  ST.E desc[UR36][R2.64+0x4], R9 ;  /* 0x0000040902007985 */ /* 0x0001e8000c101924 */
[----:B------:R0:W-:Y:S04]  /*15e0*/  ST.E desc[UR36][R2.64+0x8], R9 ;  /* 0x0000080902007985 */ /* 0x0001e8000c101924 */
[----:B------:R0:W-:Y:S04]  /*15f0*/  ST.E desc[UR36][R2.64+0xc], R9 ;  /* 0x00000c0902007985 */ /* 0x0001e8000c101924 */
[----:B------:R0:W-:Y:S04]  /*1600*/  ST.E desc[UR36][R2.64+0x10], R9 ;  /* 0x0000100902007985 */ /* 0x0001e8000c101924 */
[----:B------:R0:W-:Y:S04]  /*1610*/  ST.E desc[UR36][R2.64+0x14], R9 ;  /* 0x0000140902007985 */ /* 0x0001e8000c101924 */
[----:B------:R0:W-:Y:S04]  /*1620*/  ST.E desc[UR36][R2.64+0x18], R9 ;  /* 0x0000180902007985 */ /* 0x0001e8000c101924 */
[----:B------:R0:W-:Y:S02]  /*1630*/  ST.E desc[UR36][R2.64+0x1c], R9 ;  /* 0x00001c0902007985 */ /* 0x0001e4000c101924 */
.L_x_36:
[----:B------:R-:W-:Y:S05]  /*1640*/  @!P1 BRA `(.L_x_35) ;  /* 0x0000000000509947 */ /* 0x000fea0003800000 */
[----:B------:R-:W-:Y:S01]  /*1650*/  VIADD R6, R6, 0xffffffff ;  /* 0xffffffff06067836 */ /* 0x000fe20000000000 */
[----:B------:R-:W-:-:S04]  /*1660*/  ISETP.NE.AND P1, PT, R13, RZ, PT ;  /* 0x000000ff0d00720c */ /* 0x000fc80003f25270 */
[----:B------:R-:W-:-:S13]  /*1670*/  ISETP.GE.U32.AND P0, PT, R6, 0x3, PT ;  /* 0x000000030600780c */ /* 0x000fda0003f06070 */
[----:B------:R-:W-:Y:S05]  /*1680*/  @!P0 BRA `(.L_x_37) ;  /* 0x00000000001c8947 */ /* 0x000fea0003800000 */
[----:B01----:R-:W-:Y:S02]  /*1690*/  IMAD.MOV.U32 R9, RZ, RZ, -0x1 ;  /* 0xffffffffff097424 */ /* 0x003fe400078e00ff */
[C---:B------:R-:W-:Y:S01]  /*16a0*/  IMAD.WIDE.U32 R2, R7.reuse, 0x4, R4 ;  /* 0x0000000407027825 */ /* 0x040fe200078e0004 */
[----:B------:R-:W-:-:S04]  /*16b0*/  IADD3 R7, PT, PT, R7, 0x4, RZ ;  /* 0x0000000407077810 */ /* 0x000fc80007ffe0ff */
[----:B------:R2:W-:Y:S04]  /*16c0*/  ST.E desc[UR36][R2.64], R9 ;  /* 0x0000000902007985 */ /* 0x0005e8000c101924 */
[----:B------:R2:W-:Y:S04]  /*16d0*/  ST.E desc[UR36][R2.64+0x4], R9 ;  /* 0x0000040902007985 */ /* 0x0005e8000c101924 */
[----:B------:R2:W-:Y:S04]  /*16e0*/  ST.E desc[UR36][R2.64+0x8], R9 ;  /* 0x0000080902007985 */ /* 0x0005e8000c101924 */
[----:B------:R2:W-:Y:S02]  /*16f0*/  ST.E desc[UR36][R2.64+0xc], R9 ;  /* 0x00000c0902007985 */ /* 0x0005e4000c101924 */
.L_x_37:
[----:B------:R-:W-:Y:S05]  /*1700*/  @!P1 BRA `(.L_x_35) ;  /* 0x0000000000209947 */ /* 0x000fea0003800000 */
[----:B012---:R-:W-:Y:S01]  /*1710*/  IMAD.WIDE.U32 R2, R7, 0x4, R4 ;  /* 0x0000000407027825 */ /* 0x007fe200078e0004 */
[----:B------:R-:W-:-:S03]  /*1720*/  ISETP.NE.AND P0, PT, R13, 0x1, PT ;  /* 0x000000010d00780c */ /* 0x000fc60003f05270 */
[----:B------:R-:W-:-:S05]  /*1730*/  IMAD.MOV.U32 R7, RZ, RZ, -0x1 ;  /* 0xffffffffff077424 */ /* 0x000fca00078e00ff */
[----:B------:R3:W-:Y:S05]  /*1740*/  ST.E desc[UR36][R2.64], R7 ;  /* 0x0000000702007985 */ /* 0x0007ea000c101924 */
[----:B------:R-:W-:Y:S05]  /*1750*/  @!P0 BRA `(.L_x_35) ;  /* 0x00000000000c8947 */ /* 0x000fea0003800000 */
[----:B------:R-:W-:Y:S01]  /*1760*/  ISETP.NE.AND P0, PT, R13, 0x2, PT ;  /* 0x000000020d00780c */ /* 0x000fe20003f05270 */
[----:B------:R4:W-:-:S12]  /*1770*/  ST.E desc[UR36][R2.64+0x4], R7 ;  /* 0x0000040702007985 */ /* 0x0009d8000c101924 */
[----:B------:R4:W-:Y:S02]  /*1780*/  @P0 ST.E desc[UR36][R2.64+0x8], R7 ;  /* 0x0000080702000985 */ /* 0x0009e4000c101924 */
.L_x_35:
[----:B01234-:R-:W-:Y:S01]  /*1790*/  IMAD.WIDE.U32 R2, R24, 0x4, R28 ;  /* 0x0000000418027825 */ /* 0x01ffe200078e001c */
[----:B------:R0:W-:Y:S04]  /*17a0*/  ST.E desc[UR36][R4.64], R24 ;  /* 0x0000001804007985 */ /* 0x0001e8000c101924 */
[----:B------:R-:W2:Y:S01]  /*17b0*/  LD.E R0, desc[UR36][R2.64] ;  /* 0x0000002402007980 */ /* 0x000ea2000c101900 */
[----:B------:R-:W-:Y:S01]  /*17c0*/  BSSY.RECONVERGENT B0, `(.L_x_38) ;  /* 0x000000c000007945 */ /* 0x000fe20003800200 */
[----:B--2---:R-:W-:-:S13]  /*17d0*/  ISETP.NE.AND P0, PT, R0, -0x1, PT ;  /* 0xffffffff0000780c */ /* 0x004fda0003f05270 */
[----:B0-----:R-:W-:Y:S05]  /*17e0*/  @!P0 BRA `(.L_x_39) ;  /* 0x0000000000248947 */ /* 0x001fea0003800000 */
[----:B------:R-:W-:-:S07]  /*17f0*/  IMAD.MOV.U32 R9, RZ, RZ, 0x1 ;  /* 0x00000001ff097424 */ /* 0x000fce00078e00ff */
.L_x_40:
[----:B------:R-:W-:-:S05]  /*1800*/  IMAD.WIDE.U32 R6, R9, 0x4, R4 ;  /* 0x0000000409067825 */ /* 0x000fca00078e0004 */
[----:B------:R0:W-:Y:S04]  /*1810*/  ST.E desc[UR36][R6.64], R0 ;  /* 0x0000000006007985 */ /* 0x0001e8000c101924 */
[----:B------:R-:W2:Y:S02]  /*1820*/  LD.E R3, desc[UR36][R2.64] ;  /* 0x0000002402037980 */ /* 0x000ea4000c101900 */
[----:B--2---:R-:W-:-:S05]  /*1830*/  IMAD.WIDE R2, R3, 0x4, R28 ;  /* 0x0000000403027825 */ /* 0x004fca00078e021c */
[----:B0-----:R-:W2:Y:S01]  /*1840*/  LD.E R0, desc[UR36][R2.64] ;  /* 0x0000002402007980 */ /* 0x001ea2000c101900 */
[----:B------:R-:W-:Y:S01]  /*1850*/  VIADD R9, R9, 0x1 ;  /* 0x0000000109097836 */ /* 0x000fe20000000000 */
[----:B--2---:R-:W-:-:S13]  /*1860*/  ISETP.NE.AND P0, PT, R0, -0x1, PT ;  /* 0xffffffff0000780c */ /* 0x004fda0003f05270 */
[----:B------:R-:W-:Y:S05]  /*1870*/  @P0 BRA `(.L_x_40) ;  /* 0xfffffffc00e00947 */ /* 0x000fea000383ffff */
.L_x_39:
[----:B------:R-:W-:Y:S05]  /*1880*/  BSYNC.RECONVERGENT B0 ;  /* 0x0000000000007941 */ /* 0x000fea0003800200 */
.L_x_38:
[----:B------:R-:W0:Y:S01]  /*1890*/  LDCU UR4, c[0x0][0x390] ;  /* 0x00007200ff0477ac */ /* 0x000e220008000800 */
[----:B------:R-:W-:Y:S01]  /*18a0*/  HFMA2 R0, -RZ, RZ, 0, 0 ;  /* 0x00000000ff007431 */ /* 0x000fe200000001ff */
[----:B------:R-:W1:Y:S01]  /*18b0*/  LDCU UR5, c[0x0][0x390] ;  /* 0x00007200ff0577ac */ /* 0x000e620008000800 */
[----:B0-----:R-:W-:Y:S01]  /*18c0*/  UISETP.GE.U32.AND UP0, UPT, UR4, 0x4, UPT ;  /* 0x000000040400788c */ /* 0x001fe2000bf06070 */
[----:B-1----:R-:W-:-:S08]  /*18d0*/  IMAD.U32 R11, RZ, RZ, UR5 ;  /* 0x00000005ff0b7e24 */ /* 0x002fd0000f8e00ff */
[----:B------:R-:W-:Y:S05]  /*18e0*/  BRA.U !UP0, `(.L_x_41) ;  /* 0x0000000508087547 */ /* 0x000fea000b800000 */
[----:B------:R-:W0:Y:S01]  /*18f0*/  LDC.64 R2, c[0x0][0x388] ;  /* 0x0000e200ff027b82 */ /* 0x000e220000000a00 */
[----:B------:R-:W-:Y:S01]  /*1900*/  BSSY.RECONVERGENT B0, `(.L_x_41) ;  /* 0x0000040000007945 */ /* 0x000fe20003800200 */
[----:B------:R-:W-:Y:S01]  /*1910*/  IMAD.MOV.U32 R0, RZ, RZ, RZ ;  /* 0x000000ffff007224 */ /* 0x000fe200078e00ff */
[----:B------:R-:W-:Y:S01]  /*1920*/  MOV R10, RZ ;  /* 0x000000ff000a7202 */ /* 0x000fe20000000f00 */
[----:B------:R-:W-:-:S07]  /*1930*/  IMAD.U32 R11, RZ, RZ, UR5 ;  /* 0x00000005ff0b7e24 */ /* 0x000fce000f8e00ff */
.L_x_50:
[----:B-1----:R-:W-:-:S04]  /*1940*/  VIADD R9, R11, 0xffffffff ;  /* 0xffffffff0b097836 */ /* 0x002fc80000000000 */
[----:B------:R-:W-:-:S06]  /*1950*/  IMAD.WIDE.U32 R8, R9, 0x4, R4 ;  /* 0x0000000409087825 */ /* 0x000fcc00078e0004 */
[----:B------:R-:W2:Y:S01]  /*1960*/  LD.E R9, desc[UR36][R8.64] ;  /* 0x0000002408097980 */ /* 0x000ea2000c101900 */
[----:B------:R-:W-:Y:S01]  /*1970*/  VIADD R7, R11, 0xfffffffe ;  /* 0xfffffffe0b077836 */ /* 0x000fe20000000000 */
[----:B------:R-:W-:Y:S03]  /*1980*/  BSSY.RECONVERGENT B1, `(.L_x_42) ;  /* 0x000000b000017945 */ /* 0x000fe60003800200 */
[----:B------:R-:W-:Y:S01]  /*1990*/  IMAD.WIDE.U32 R6, R7, 0x4, R4 ;  /* 0x0000000407067825 */ /* 0x000fe200078e0004 */
[----:B--2---:R-:W-:-:S13]  /*19a0*/  ISETP.NE.AND P0, PT, R9, -0x1, PT ;  /* 0xffffffff0900780c */ /* 0x004fda0003f05270 */
[----:B------:R-:W-:Y:S05]  /*19b0*/  @!P0 BRA `(.L_x_43) ;  /* 0x00000000001c8947 */ /* 0x000fea0003800000 */
[----:B------:R-:W-:Y:S01]  /*19c0*/  ISETP.NE.AND P0, PT, R0, RZ, PT ;  /* 0x000000ff0000720c */ /* 0x000fe20003f05270 */
[----:B------:R-:W-:-:S12]  /*19d0*/  IMAD.MOV.U32 R0, RZ, RZ, 0x1 ;  /* 0x00000001ff007424 */ /* 0x000fd800078e00ff */
[----:B------:R-:W-:Y:S05]  /*19e0*/  @!P0 BRA `(.L_x_43) ;  /* 0x0000000000108947 */ /* 0x000fea0003800000 */
[----:B0-----:R-:W-:-:S05]  /*19f0*/  IMAD.WIDE R8, R9, 0x4, R2 ;  /* 0x0000000409087825 */ /* 0x001fca00078e0202 */
[----:B------:R-:W2:Y:S02]  /*1a00*/  LDG.E R14, desc[UR36][R8.64] ;  /* 0x00000024080e7981 */ /* 0x000ea4000c1e1900 */
[----:B--2---:R-:W-:-:S05]  /*1a10*/  IADD3 R15, PT, PT, R14, 0x1, RZ ;  /* 0x000000010e0f7810 */ /* 0x004fca0007ffe0ff */
[----:B------:R1:W-:Y:S02]  /*1a20*/  STG.E desc[UR36][R8.64], R15 ;  /* 0x0000000f08007986 */ /* 0x0003e4000c101924 */
.L_x_43:
[----:B------:R-:W-:Y:S05]  /*1a30*/  BSYNC.RECONVERGENT B1 ;  /* 0x0000000000017941 */ /* 0x000fea0003800200 */
.L_x_42:
[----:B------:R-:W2:Y:S01]  /*1a40*/  LD.E R7, desc[UR36][R6.64] ;  /* 0x0000002406077980 */ /* 0x000ea2000c101900 */
[----:B-1----:R-:W-:Y:S01]  /*1a50*/  VIADD R9, R11, 0xfffffffd ;  /* 0xfffffffd0b097836 */ /* 0x002fe20000000000 */
        /* <DEDUP_REMOVED lines=9> */
[----:B--2---:R-:W-:-:S05]  /*1af0*/  VIADD R15, R14, 0x1 ;  /* 0x000000010e0f7836 */ /* 0x004fca0000000000 */
[----:B------:R1:W-:Y:S02]  /*1b00*/  STG.E desc[UR36][R6.64], R15 ;  /* 0x0000000f06007986 */ /* 0x0003e4000c101924 */
.L_x_45:
[----:B------:R-:W-:Y:S05]  /*1b10*/  BSYNC.RECONVERGENT B1 ;  /* 0x0000000000017941 */ /* 0x000fea0003800200 */
.L_x_44:
[----:B------:R-:W2:Y:S01]  /*1b20*/  LD.E R9, desc[UR36][R8.64] ;  /* 0x0000002408097980 */ /* 0x000ea2000c101900 */
[----:B------:R-:W-:Y:S01]  /*1b30*/  IADD3 R11, PT, PT, R11, -0x4, RZ ;  /* 0xfffffffc0b0b7810 */ /* 0x000fe20007ffe0ff */
[----:B------:R-:W-:Y:S04]  /*1b40*/  BSSY.RECONVERGENT B1, `(.L_x_46) ;  /* 0x000000b000017945 */ /* 0x000fe80003800200 */
[----:B-1----:R-:W-:Y:S01]  /*1b50*/  IMAD.WIDE.U32 R6, R11, 0x4, R4 ;  /* 0x000000040b067825 */ /* 0x002fe200078e0004 */
        /* <DEDUP_REMOVED lines=9> */
.L_x_47:
[----:B------:R-:W-:Y:S05]  /*1bf0*/  BSYNC.RECONVERGENT B1 ;  /* 0x0000000000017941 */ /* 0x000fea0003800200 */
.L_x_46:
[----:B------:R-:W2:Y:S01]  /*1c00*/  LD.E R7, desc[UR36][R6.64] ;  /* 0x0000002406077980 */ /* 0x000ea2000c101900 */
[----:B------:R-:W-:Y:S01]  /*1c10*/  VIADD R10, R10, 0x4 ;  /* 0x000000040a0a7836 */ /* 0x000fe20000000000 */
[----:B-1----:R-:W-:Y:S01]  /*1c20*/  LOP3.LUT R9, R12, 0x7ffffffc, RZ, 0xc0, !PT ;  /* 0x7ffffffc0c097812 */ /* 0x002fe200078ec0ff */
[----:B------:R-:W-:Y:S03]  /*1c30*/  BSSY.RECONVERGENT B1, `(.L_x_48) ;  /* 0x000000b000017945 */ /* 0x000fe60003800200 */
[----:B------:R-:W-:Y:S02]  /*1c40*/  ISETP.NE.AND P1, PT, R10, R9, PT ;  /* 0x000000090a00720c */ /* 0x000fe40003f25270 */
[----:B--2---:R-:W-:-:S13]  /*1c50*/  ISETP.NE.AND P0, PT, R7, -0x1, PT ;  /* 0xffffffff0700780c */ /* 0x004fda0003f05270 */
[----:B------:R-:W-:Y:S05]  /*1c60*/  @!P0 BRA `(.L_x_49) ;  /* 0x00000000001c8947 */ /* 0x000fea0003800000 */
[----:B------:R-:W-:Y:S02]  /*1c70*/  ISETP.NE.AND P0, PT, R0, RZ, PT ;  /* 0x000000ff0000720c */ /* 0x000fe40003f05270 */
[----:B------:R-:W-:-:S11]  /*1c80*/  MOV R0, 0x1 ;  /* 0x0000000100007802 */ /* 0x000fd60000000f00 */
[----:B------:R-:W-:Y:S05]  /*1c90*/  @!P0 BRA `(.L_x_49) ;  /* 0x0000000000108947 */ /* 0x000fea0003800000 */
[----:B0-----:R-:W-:-:S05]  /*1ca0*/  IMAD.WIDE R6, R7, 0x4, R2 ;  /* 0x0000000407067825 */ /* 0x001fca00078e0202 */
[----:B------:R-:W2:Y:S02]  /*1cb0*/  LDG.E R8, desc[UR36][R6.64] ;  /* 0x0000002406087981 */ /* 0x000ea4000c1e1900 */
[----:B--2---:R-:W-:-:S05]  /*1cc0*/  VIADD R9, R8, 0x1 ;  /* 0x0000000108097836 */ /* 0x004fca0000000000 */
[----:B------:R1:W-:Y:S02]  /*1cd0*/  STG.E desc[UR36][R6.64], R9 ;  /* 0x0000000906007986 */ /* 0x0003e4000c101924 */
.L_x_49:
[----:B------:R-:W-:Y:S05]  /*1ce0*/  BSYNC.RECONVERGENT B1 ;  /* 0x0000000000017941 */ /* 0x000fea0003800200 */
.L_x_48:
[----:B------:R-:W-:Y:S05]  /*1cf0*/  @P1 BRA `(.L_x_50) ;  /* 0xfffffffc00101947 */ /* 0x000fea000383ffff */
[----:B------:R-:W-:Y:S05]  /*1d00*/  BSYNC.RECONVERGENT B0 ;  /* 0x0000000000007941 */ /* 0x000fea0003800200 */
.L_x_41:
[----:B------:R-:W-:-:S13]  /*1d10*/  ISETP.NE.AND P0, PT, R13, RZ, PT ;  /* 0x000000ff0d00720c */ /* 0x000fda0003f05270 */
[----:B------:R-:W-:Y:S05]  /*1d20*/  @!P0 BRA `(.L_x_51) ;  /* 0x0000000000bc8947 */ /* 0x000fea0003800000 */
[----:B0-----:R-:W-:-:S04]  /*1d30*/  VIADD R3, R11, 0xffffffff ;  /* 0xffffffff0b037836 */ /* 0x001fc80000000000 */
[----:B------:R-:W-:-:S05]  /*1d40*/  IMAD.WIDE.U32 R2, R3, 0x4, R4 ;  /* 0x0000000403027825 */ /* 0x000fca00078e0004 */
[----:B-1----:R-:W2:Y:S01]  /*1d50*/  LD.E R7, desc[UR36][R2.64] ;  /* 0x0000002402077980 */ /* 0x002ea2000c101900 */
[----:B------:R-:W-:Y:S01]  /*1d60*/  BSSY.RECONVERGENT B0, `(.L_x_52) ;  /* 0x000000c000007945 */ /* 0x000fe20003800200 */
[----:B------:R-:W-:Y:S02]  /*1d70*/  ISETP.NE.AND P1, PT, R13, 0x1, PT ;  /* 0x000000010d00780c */ /* 0x000fe40003f25270 */
[----:B--2---:R-:W-:-:S13]  /*1d80*/  ISETP.NE.AND P0, PT, R7, -0x1, PT ;  /* 0xffffffff0700780c */ /* 0x004fda0003f05270 */
[----:B------:R-:W-:Y:S05]  /*1d90*/  @!P0 BRA `(.L_x_53) ;  /* 0x0000000000208947 */ /* 0x000fea0003800000 */
[----:B------:R-:W-:Y:S01]  /*1da0*/  ISETP.NE.AND P0, PT, R0, RZ, PT ;  /* 0x000000ff0000720c */ /* 0x000fe20003f05270 */
[----:B------:R-:W-:-:S12]  /*1db0*/  IMAD.MOV.U32 R0, RZ, RZ, 0x1 ;  /* 0x00000001ff007424 */ /* 0x000fd800078e00ff */
[----:B------:R-:W-:Y:S05]  /*1dc0*/  @!P0 BRA `(.L_x_53) ;  /* 0x0000000000148947 */ /* 0x000fea0003800000 */
[----:B------:R-:W0:Y:S02]  /*1dd0*/  LDC.64 R2, c[0x0][0x388] ;  /* 0x0000e200ff027b82 */ /* 0x000e240000000a00 */
[----:B0-----:R-:W-:-:S05]  /*1de0*/  IMAD.WIDE R2, R7, 0x4, R2 ;  /* 0x0000000407027825 */ /* 0x001fca00078e0202 */
[----:B------:R-:W2:Y:S02]  /*1df0*/  LDG.E R6, desc[UR36][R2.64] ;  /* 0x0000002402067981 */ /* 0x000ea4000c1e1900 */
[----:B--2---:R-:W-:-:S05]  /*1e00*/  IADD3 R7, PT, PT, R6, 0x1, RZ ;  /* 0x0000000106077810 */ /* 0x004fca0007ffe0ff */
[----:B------:R0:W-:Y:S02]  /*1e10*/  STG.E desc[UR36][R2.64], R7 ;  /* 0x0000000702007986 */ /* 0x0001e4000c101924 */
.L_x_53:
[----:B------:R-:W-:Y:S05]  /*1e20*/  BSYNC.RECONVERGENT B0 ;  /* 0x0000000000007941 */ /* 0x000fea0003800200 */
.L_x_52:
[----:B------:R-:W-:Y:S04]  /*1e30*/  BSSY.RECONVERGENT B0, `(.L_x_51) ;  /* 0x000001e000007945 */ /* 0x000fe80003800200 */
[----:B------:R-:W-:Y:S05]  /*1e40*/  @!P1 BRA `(.L_x_54) ;  /* 0x0000000000709947 */ /* 0x000fea0003800000 */
[----:B0-----:R-:W-:-:S04]  /*1e50*/  VIADD R3, R11, 0xfffffffe ;  /* 0xfffffffe0b037836 */ /* 0x001fc80000000000 */
[----:B------:R-:W-:-:S05]  /*1e60*/  IMAD.WIDE.U32 R2, R3, 0x4, R4 ;  /* 0x0000000403027825 */ /* 0x000fca00078e0004 */
[----:B------:R-:W2:Y:S01]  /*1e70*/  LD.E R7, desc[UR36][R2.64] ;  /* 0x0000002402077980 */ /* 0x000ea2000c101900 */
        /* <DEDUP_REMOVED lines=10> */
[----:B--2---:R-:W-:-:S05]  /*1f20*/  VIADD R7, R6, 0x1 ;  /* 0x0000000106077836 */ /* 0x004fca0000000000 */
[----:B------:R0:W-:Y:S02]  /*1f30*/  STG.E desc[UR36][R2.64], R7 ;  /* 0x0000000702007986 */ /* 0x0001e4000c101924 */
.L_x_56:
[----:B------:R-:W-:Y:S05]  /*1f40*/  BSYNC.RECONVERGENT B1 ;  /* 0x0000000000017941 */ /* 0x000fea0003800200 */
.L_x_55:
[----:B------:R-:W-:Y:S05]  /*1f50*/  @!P1 BRA `(.L_x_54) ;  /* 0x00000000002c9947 */ /* 0x000fea0003800000 */
[----:B0-----:R-:W-:-:S05]  /*1f60*/  IADD3 R3, PT, PT, R11, -0x3, RZ ;  /* 0xfffffffd0b037810 */ /* 0x001fca0007ffe0ff */
[----:B------:R-:W-:-:S05]  /*1f70*/  IMAD.WIDE.U32 R2, R3, 0x4, R4 ;  /* 0x0000000403027825 */ /* 0x000fca00078e0004 */
[----:B------:R-:W2:Y:S01]  /*1f80*/  LD.E R7, desc[UR36][R2.64] ;  /* 0x0000002402077980 */ /* 0x000ea2000c101900 */
[----:B------:R-:W-:-:S04]  /*1f90*/  ISETP.NE.AND P0, PT, R0, RZ, PT ;  /* 0x000000ff0000720c */ /* 0x000fc80003f05270 */
[----:B--2---:R-:W-:-:S13]  /*1fa0*/  ISETP.EQ.OR P0, PT, R7, -0x1, !P0 ;  /* 0xffffffff0700780c */ /* 0x004fda0004702670 */
[----:B------:R-:W-:Y:S05]  /*1fb0*/  @P0 BRA `(.L_x_54) ;  /* 0x0000000000140947 */ /* 0x000fea0003800000 */
[----:B------:R-:W0:Y:S02]  /*1fc0*/  LDC.64 R2, c[0x0][0x388] ;  /* 0x0000e200ff027b82 */ /* 0x000e240000000a00 */
[----:B0-----:R-:W-:-:S05]  /*1fd0*/  IMAD.WIDE R2, R7, 0x4, R2 ;  /* 0x0000000407027825 */ /* 0x001fca00078e0202 */
[----:B------:R-:W2:Y:S02]  /*1fe0*/  LDG.E R0, desc[UR36][R2.64] ;  /* 0x0000002402007981 */ /* 0x000ea4000c1e1900 */
[----:B--2---:R-:W-:-:S05]  /*1ff0*/  VIADD R7, R0, 0x1 ;  /* 0x0000000100077836 */ /* 0x004fca0000000000 */
[----:B------:R1:W-:Y:S02]  /*2000*/  STG.E desc[UR36][R2.64], R7 ;  /* 0x0000000702007986 */ /* 0x0003e4000c101924 */
.L_x_54:
[----:B------:R-:W-:Y:S05]  /*2010*/  BSYNC.RECONVERGENT B0 ;  /* 0x0000000000007941 */ /* 0x000fea0003800200 */
.L_x_51:
[----:B------:R-:W-:-:S04]  /*2020*/  MOV R0, 0x8 ;  /* 0x0000000800007802 */ /* 0x000fc80000000f00 */
[----:B01----:R0:W1:Y:S03]  /*2030*/  LDC.64 R2, c[0x4][R0] ;  /* 0x0100000000027b82 */ /* 0x0030660000000a00 */
[----:B------:R-:W-:-:S07]  /*2040*/  LEPC R20, `(.L_x_57) ;  /* 0x000000001014794e */ /* 0x000fce0000000000 */
[----:B01----:R-:W-:Y:S05]  /*2050*/  CALL.ABS.NOINC R2 ;  /* 0x0000000002007343 */ /* 0x003fea0003c00000 */
.L_x_57:
[----:B------:R-:W-:Y:S01]  /*2060*/  MOV R22, 0x8 ;  /* 0x0000000800167802 */ /* 0x000fe20000000f00 */
[----:B------:R-:W-:Y:S02]  /*2070*/  IMAD.MOV.U32 R4, RZ, RZ, R28 ;  /* 0x000000ffff047224 */ /* 0x000fe400078e001c */
[----:B------:R-:W-:Y:S01]  /*2080*/  IMAD.MOV.U32 R5, RZ, RZ, R29 ;  /* 0x000000ffff057224 */ /* 0x000fe200078e001d */
[----:B------:R0:W1:Y:S06]  /*2090*/  LDC.64 R2, c[0x4][R22] ;  /* 0x0100000016027b82 */ /* 0x00006c0000000a00 */
[----:B------:R-:W-:-:S07]  /*20a0*/  LEPC R20, `(.L_x_58) ;  /* 0x000000001014794e */ /* 0x000fce0000000000 */
[----:B01----:R-:W-:Y:S05]  /*20b0*/  CALL.ABS.NOINC R2 ;  /* 0x0000000002007343 */ /* 0x003fea0003c00000 */
.L_x_58:
[----:B------:R0:W1:Y:S01]  /*20c0*/  LDC.64 R2, c[0x4][R22] ;  /* 0x0100000016027b82 */ /* 0x0000620000000a00 */
[----:B------:R-:W-:Y:S01]  /*20d0*/  MOV R4, R16 ;  /* 0x0000001000047202 */ /* 0x000fe20000000f00 */
[----:B------:R-:W-:-:S07]  /*20e0*/  IMAD.MOV.U32 R5, RZ, RZ, R17 ;  /* 0x000000ffff057224 */ /* 0x000fce00078e0011 */
[----:B------:R-:W-:-:S07]  /*20f0*/  LEPC R20, `(.L_x_59) ;  /* 0x000000001014794e */ /* 0x000fce0000000000 */
[----:B01----:R-:W-:Y:S05]  /*2100*/  CALL.ABS.NOINC R2 ;  /* 0x0000000002007343 */ /* 0x003fea0003c00000 */
.L_x_59:
[----:B------:R-:W0:Y:S01]  /*2110*/  LDCU UR4, c[0x0][0x390] ;  /* 0x00007200ff0477ac */ /* 0x000e220008000800 */
[----:B------:R-:W-:-:S05]  /*2120*/  VIADD R24, R24, 0x1 ;  /* 0x0000000118187836 */ /* 0x000fca0000000000 */
[----:B0-----:R-:W-:-:S13]  /*2130*/  ISETP.NE.AND P0, PT, R24, UR4, PT ;  /* 0x0000000418007c0c */ /* 0x001fda000bf05270 */
[----:B------:R-:W-:Y:S05]  /*2140*/  @P0 BRA `(.L_x_60) ;  /* 0xffffffdc00e00947 */ /* 0x000fea000383ffff */
[----:B------:R-:W-:Y:S05]  /*2150*/  EXIT ;  /* 0x000000000000794d */ /* 0x000fea0003800000 */
.L_x_61:
[----:B------:R-:W-:-:S00]  /*2160*/  BRA `(.L_x_61) ;  /* 0xfffffffc00fc7947 */ /* 0x000fc0000383ffff */
[----:B------:R-:W-:-:S00]  /*2170*/  NOP ;  /* 0x0000000000007918 */ /* 0x000fc00000000000 */
        /* <DEDUP_REMOVED lines=8> */
.L_x_62:


//--------------------- .nv.shared.reserved.0     --------------------------
	.section	.nv.shared.reserved.0,"aw",@nobits
	.weak		__nv_reservedSMEM_offset_0_alias
	.size		__nv_reservedSMEM_offset_0_alias, 0, 64
	.other		__nv_reservedSMEM_offset_0_alias,@"STO_CUDA_RESERVED_SHARED STV_DEFAULT"
__nv_reservedSMEM_offset_0_alias:
	.zero		0
	.zero		64


//--------------------- .nv.constant0._Z2sdPiS_i  --------------------------
	.section	.nv.constant0._Z2sdPiS_i,"a",@progbits
	.sectionflags	@""
	.align	4
.nv.constant0._Z2sdPiS_i:
	.zero		916


//--------------------- SYMBOLS --------------------------

	.type		.nv.reservedSmem.offset0,@object
	.size		.nv.reservedSmem.offset0,0x4
	.type		malloc,@function
	.type		free,@function
